//
// Generated by NVIDIA NVVM Compiler
//
// Compiler Build ID: CL-36424714
// Cuda compilation tools, release 13.0, V13.0.88
// Based on NVVM 20.0.0
//

.version 9.0
.target sm_100
.address_size 64

	// .globl	_Z24cudaGreedyColoringKernelPiS_

.visible .entry _Z24cudaGreedyColoringKernelPiS_(
	.param .u64 .ptr .align 1 _Z24cudaGreedyColoringKernelPiS__param_0,
	.param .u64 .ptr .align 1 _Z24cudaGreedyColoringKernelPiS__param_1
)
{
	.local .align 4 .b8 	__local_depot0[300];
	.reg .b64 	%SP;
	.reg .b64 	%SPL;
	.reg .pred 	%p<321>;
	.reg .b16 	%rs<309>;
	.reg .b32 	%r<341>;
	.reg .b64 	%rd<43>;

	mov.u64 	%SPL, __local_depot0;
	ld.param.u64 	%rd13, [_Z24cudaGreedyColoringKernelPiS__param_0];
	ld.param.u64 	%rd14, [_Z24cudaGreedyColoringKernelPiS__param_1];
	add.u64 	%rd1, %SPL, 0;
	mov.u32 	%r19, %tid.x;
	mov.u32 	%r20, %ctaid.x;
	mov.u32 	%r21, %ntid.x;
	mad.lo.s32 	%r1, %r20, %r21, %r19;
	setp.gt.s32 	%p1, %r1, 9999;
	@%p1 bra 	$L__BB0_331;
	cvta.to.global.u64 	%rd16, %rd14;
	cvta.to.global.u64 	%rd17, %rd13;
	mul.lo.s32 	%r23, %r1, 90000;
	mul.wide.s32 	%rd18, %r23, 4;
	add.s64 	%rd2, %rd17, %rd18;
	mul.lo.s32 	%r24, %r1, 300;
	mul.wide.s32 	%rd19, %r24, 4;
	add.s64 	%rd3, %rd16, %rd19;
	mov.b32 	%r25, -1;
	st.global.u32 	[%rd3], %r25;
	st.global.u32 	[%rd3+4], %r25;
	add.s64 	%rd5, %rd3, 8;
	st.global.u32 	[%rd3+8], %r25;
	st.global.u32 	[%rd3+12], %r25;
	mov.b32 	%r26, 0;
	st.local.u32 	[%rd1], %r26;
	st.global.u32 	[%rd3+16], %r25;
	st.global.u32 	[%rd3+20], %r25;
	st.global.u32 	[%rd3+24], %r25;
	st.global.u32 	[%rd3+28], %r25;
	st.local.u32 	[%rd1+4], %r26;
	st.global.u32 	[%rd3+32], %r25;
	st.global.u32 	[%rd3+36], %r25;
	st.global.u32 	[%rd3+40], %r25;
	st.global.u32 	[%rd3+44], %r25;
	st.local.u32 	[%rd1+8], %r26;
	st.global.u32 	[%rd3+48], %r25;
	st.global.u32 	[%rd3+52], %r25;
	st.global.u32 	[%rd3+56], %r25;
	st.global.u32 	[%rd3+60], %r25;
	st.local.u32 	[%rd1+12], %r26;
	st.global.u32 	[%rd3+64], %r25;
	st.global.u32 	[%rd3+68], %r25;
	st.global.u32 	[%rd3+72], %r25;
	st.global.u32 	[%rd3+76], %r25;
	st.local.u32 	[%rd1+16], %r26;
	st.global.u32 	[%rd3+80], %r25;
	st.global.u32 	[%rd3+84], %r25;
	st.global.u32 	[%rd3+88], %r25;
	st.global.u32 	[%rd3+92], %r25;
	st.local.u32 	[%rd1+20], %r26;
	st.global.u32 	[%rd3+96], %r25;
	st.global.u32 	[%rd3+100], %r25;
	st.global.u32 	[%rd3+104], %r25;
	st.global.u32 	[%rd3+108], %r25;
	st.local.u32 	[%rd1+24], %r26;
	st.global.u32 	[%rd3+112], %r25;
	st.global.u32 	[%rd3+116], %r25;
	st.global.u32 	[%rd3+120], %r25;
	st.global.u32 	[%rd3+124], %r25;
	st.local.u32 	[%rd1+28], %r26;
	st.global.u32 	[%rd3+128], %r25;
	st.global.u32 	[%rd3+132], %r25;
	st.global.u32 	[%rd3+136], %r25;
	st.global.u32 	[%rd3+140], %r25;
	st.local.u32 	[%rd1+32], %r26;
	st.global.u32 	[%rd3+144], %r25;
	st.global.u32 	[%rd3+148], %r25;
	st.global.u32 	[%rd3+152], %r25;
	st.global.u32 	[%rd3+156], %r25;
	st.local.u32 	[%rd1+36], %r26;
	st.global.u32 	[%rd3+160], %r25;
	st.global.u32 	[%rd3+164], %r25;
	st.global.u32 	[%rd3+168], %r25;
	st.global.u32 	[%rd3+172], %r25;
	st.local.u32 	[%rd1+40], %r26;
	st.global.u32 	[%rd3+176], %r25;
	st.global.u32 	[%rd3+180], %r25;
	st.global.u32 	[%rd3+184], %r25;
	st.global.u32 	[%rd3+188], %r25;
	st.local.u32 	[%rd1+44], %r26;
	st.global.u32 	[%rd3+192], %r25;
	st.global.u32 	[%rd3+196], %r25;
	st.global.u32 	[%rd3+200], %r25;
	st.global.u32 	[%rd3+204], %r25;
	st.local.u32 	[%rd1+48], %r26;
	st.global.u32 	[%rd3+208], %r25;
	st.global.u32 	[%rd3+212], %r25;
	st.global.u32 	[%rd3+216], %r25;
	st.global.u32 	[%rd3+220], %r25;
	st.local.u32 	[%rd1+52], %r26;
	st.global.u32 	[%rd3+224], %r25;
	st.global.u32 	[%rd3+228], %r25;
	st.global.u32 	[%rd3+232], %r25;
	st.global.u32 	[%rd3+236], %r25;
	st.local.u32 	[%rd1+56], %r26;
	st.global.u32 	[%rd3+240], %r25;
	st.global.u32 	[%rd3+244], %r25;
	st.global.u32 	[%rd3+248], %r25;
	st.global.u32 	[%rd3+252], %r25;
	st.local.u32 	[%rd1+60], %r26;
	st.global.u32 	[%rd3+256], %r25;
	st.global.u32 	[%rd3+260], %r25;
	st.global.u32 	[%rd3+264], %r25;
	st.global.u32 	[%rd3+268], %r25;
	st.local.u32 	[%rd1+64], %r26;
	st.global.u32 	[%rd3+272], %r25;
	st.global.u32 	[%rd3+276], %r25;
	st.global.u32 	[%rd3+280], %r25;
	st.global.u32 	[%rd3+284], %r25;
	st.local.u32 	[%rd1+68], %r26;
	st.global.u32 	[%rd3+288], %r25;
	st.global.u32 	[%rd3+292], %r25;
	st.global.u32 	[%rd3+296], %r25;
	st.global.u32 	[%rd3+300], %r25;
	st.local.u32 	[%rd1+72], %r26;
	st.global.u32 	[%rd3+304], %r25;
	st.global.u32 	[%rd3+308], %r25;
	st.global.u32 	[%rd3+312], %r25;
	st.global.u32 	[%rd3+316], %r25;
	st.local.u32 	[%rd1+76], %r26;
	st.global.u32 	[%rd3+320], %r25;
	st.global.u32 	[%rd3+324], %r25;
	st.global.u32 	[%rd3+328], %r25;
	st.global.u32 	[%rd3+332], %r25;
	st.local.u32 	[%rd1+80], %r26;
	st.global.u32 	[%rd3+336], %r25;
	st.global.u32 	[%rd3+340], %r25;
	st.global.u32 	[%rd3+344], %r25;
	st.global.u32 	[%rd3+348], %r25;
	st.local.u32 	[%rd1+84], %r26;
	st.global.u32 	[%rd3+352], %r25;
	st.global.u32 	[%rd3+356], %r25;
	st.global.u32 	[%rd3+360], %r25;
	st.global.u32 	[%rd3+364], %r25;
	st.local.u32 	[%rd1+88], %r26;
	st.global.u32 	[%rd3+368], %r25;
	st.global.u32 	[%rd3+372], %r25;
	st.global.u32 	[%rd3+376], %r25;
	st.global.u32 	[%rd3+380], %r25;
	st.local.u32 	[%rd1+92], %r26;
	st.global.u32 	[%rd3+384], %r25;
	st.global.u32 	[%rd3+388], %r25;
	st.global.u32 	[%rd3+392], %r25;
	st.global.u32 	[%rd3+396], %r25;
	st.local.u32 	[%rd1+96], %r26;
	st.global.u32 	[%rd3+400], %r25;
	st.global.u32 	[%rd3+404], %r25;
	st.global.u32 	[%rd3+408], %r25;
	st.global.u32 	[%rd3+412], %r25;
	st.local.u32 	[%rd1+100], %r26;
	st.global.u32 	[%rd3+416], %r25;
	st.global.u32 	[%rd3+420], %r25;
	st.global.u32 	[%rd3+424], %r25;
	st.global.u32 	[%rd3+428], %r25;
	st.local.u32 	[%rd1+104], %r26;
	st.global.u32 	[%rd3+432], %r25;
	st.global.u32 	[%rd3+436], %r25;
	st.global.u32 	[%rd3+440], %r25;
	st.global.u32 	[%rd3+444], %r25;
	st.local.u32 	[%rd1+108], %r26;
	st.global.u32 	[%rd3+448], %r25;
	st.global.u32 	[%rd3+452], %r25;
	st.global.u32 	[%rd3+456], %r25;
	st.global.u32 	[%rd3+460], %r25;
	st.local.u32 	[%rd1+112], %r26;
	st.global.u32 	[%rd3+464], %r25;
	st.global.u32 	[%rd3+468], %r25;
	st.global.u32 	[%rd3+472], %r25;
	st.global.u32 	[%rd3+476], %r25;
	st.local.u32 	[%rd1+116], %r26;
	st.global.u32 	[%rd3+480], %r25;
	st.global.u32 	[%rd3+484], %r25;
	st.global.u32 	[%rd3+488], %r25;
	st.global.u32 	[%rd3+492], %r25;
	st.local.u32 	[%rd1+120], %r26;
	st.global.u32 	[%rd3+496], %r25;
	st.global.u32 	[%rd3+500], %r25;
	st.global.u32 	[%rd3+504], %r25;
	st.global.u32 	[%rd3+508], %r25;
	st.local.u32 	[%rd1+124], %r26;
	st.global.u32 	[%rd3+512], %r25;
	st.global.u32 	[%rd3+516], %r25;
	st.global.u32 	[%rd3+520], %r25;
	st.global.u32 	[%rd3+524], %r25;
	st.local.u32 	[%rd1+128], %r26;
	st.global.u32 	[%rd3+528], %r25;
	st.global.u32 	[%rd3+532], %r25;
	st.global.u32 	[%rd3+536], %r25;
	st.global.u32 	[%rd3+540], %r25;
	st.local.u32 	[%rd1+132], %r26;
	st.global.u32 	[%rd3+544], %r25;
	st.global.u32 	[%rd3+548], %r25;
	st.global.u32 	[%rd3+552], %r25;
	st.global.u32 	[%rd3+556], %r25;
	st.local.u32 	[%rd1+136], %r26;
	st.global.u32 	[%rd3+560], %r25;
	st.global.u32 	[%rd3+564], %r25;
	st.global.u32 	[%rd3+568], %r25;
	st.global.u32 	[%rd3+572], %r25;
	st.local.u32 	[%rd1+140], %r26;
	st.global.u32 	[%rd3+576], %r25;
	st.global.u32 	[%rd3+580], %r25;
	st.global.u32 	[%rd3+584], %r25;
	st.global.u32 	[%rd3+588], %r25;
	st.local.u32 	[%rd1+144], %r26;
	st.global.u32 	[%rd3+592], %r25;
	st.global.u32 	[%rd3+596], %r25;
	st.global.u32 	[%rd3+600], %r25;
	st.global.u32 	[%rd3+604], %r25;
	st.local.u32 	[%rd1+148], %r26;
	st.global.u32 	[%rd3+608], %r25;
	st.global.u32 	[%rd3+612], %r25;
	st.global.u32 	[%rd3+616], %r25;
	st.global.u32 	[%rd3+620], %r25;
	st.local.u32 	[%rd1+152], %r26;
	st.global.u32 	[%rd3+624], %r25;
	st.global.u32 	[%rd3+628], %r25;
	st.global.u32 	[%rd3+632], %r25;
	st.global.u32 	[%rd3+636], %r25;
	st.local.u32 	[%rd1+156], %r26;
	st.global.u32 	[%rd3+640], %r25;
	st.global.u32 	[%rd3+644], %r25;
	st.global.u32 	[%rd3+648], %r25;
	st.global.u32 	[%rd3+652], %r25;
	st.local.u32 	[%rd1+160], %r26;
	st.global.u32 	[%rd3+656], %r25;
	st.global.u32 	[%rd3+660], %r25;
	st.global.u32 	[%rd3+664], %r25;
	st.global.u32 	[%rd3+668], %r25;
	st.local.u32 	[%rd1+164], %r26;
	st.global.u32 	[%rd3+672], %r25;
	st.global.u32 	[%rd3+676], %r25;
	st.global.u32 	[%rd3+680], %r25;
	st.global.u32 	[%rd3+684], %r25;
	st.local.u32 	[%rd1+168], %r26;
	st.global.u32 	[%rd3+688], %r25;
	st.global.u32 	[%rd3+692], %r25;
	st.global.u32 	[%rd3+696], %r25;
	st.global.u32 	[%rd3+700], %r25;
	st.local.u32 	[%rd1+172], %r26;
	st.global.u32 	[%rd3+704], %r25;
	st.global.u32 	[%rd3+708], %r25;
	st.global.u32 	[%rd3+712], %r25;
	st.global.u32 	[%rd3+716], %r25;
	st.local.u32 	[%rd1+176], %r26;
	st.global.u32 	[%rd3+720], %r25;
	st.global.u32 	[%rd3+724], %r25;
	st.global.u32 	[%rd3+728], %r25;
	st.global.u32 	[%rd3+732], %r25;
	st.local.u32 	[%rd1+180], %r26;
	st.global.u32 	[%rd3+736], %r25;
	st.global.u32 	[%rd3+740], %r25;
	st.global.u32 	[%rd3+744], %r25;
	st.global.u32 	[%rd3+748], %r25;
	st.local.u32 	[%rd1+184], %r26;
	st.global.u32 	[%rd3+752], %r25;
	st.global.u32 	[%rd3+756], %r25;
	st.global.u32 	[%rd3+760], %r25;
	st.global.u32 	[%rd3+764], %r25;
	st.local.u32 	[%rd1+188], %r26;
	st.global.u32 	[%rd3+768], %r25;
	st.global.u32 	[%rd3+772], %r25;
	st.global.u32 	[%rd3+776], %r25;
	st.global.u32 	[%rd3+780], %r25;
	st.local.u32 	[%rd1+192], %r26;
	st.global.u32 	[%rd3+784], %r25;
	st.global.u32 	[%rd3+788], %r25;
	st.global.u32 	[%rd3+792], %r25;
	st.global.u32 	[%rd3+796], %r25;
	st.local.u32 	[%rd1+196], %r26;
	st.global.u32 	[%rd3+800], %r25;
	st.global.u32 	[%rd3+804], %r25;
	st.global.u32 	[%rd3+808], %r25;
	st.global.u32 	[%rd3+812], %r25;
	st.local.u32 	[%rd1+200], %r26;
	st.global.u32 	[%rd3+816], %r25;
	st.global.u32 	[%rd3+820], %r25;
	st.global.u32 	[%rd3+824], %r25;
	st.global.u32 	[%rd3+828], %r25;
	st.local.u32 	[%rd1+204], %r26;
	st.global.u32 	[%rd3+832], %r25;
	st.global.u32 	[%rd3+836], %r25;
	st.global.u32 	[%rd3+840], %r25;
	st.global.u32 	[%rd3+844], %r25;
	st.local.u32 	[%rd1+208], %r26;
	st.global.u32 	[%rd3+848], %r25;
	st.global.u32 	[%rd3+852], %r25;
	st.global.u32 	[%rd3+856], %r25;
	st.global.u32 	[%rd3+860], %r25;
	st.local.u32 	[%rd1+212], %r26;
	st.global.u32 	[%rd3+864], %r25;
	st.global.u32 	[%rd3+868], %r25;
	st.global.u32 	[%rd3+872], %r25;
	st.global.u32 	[%rd3+876], %r25;
	st.local.u32 	[%rd1+216], %r26;
	st.global.u32 	[%rd3+880], %r25;
	st.global.u32 	[%rd3+884], %r25;
	st.global.u32 	[%rd3+888], %r25;
	st.global.u32 	[%rd3+892], %r25;
	st.local.u32 	[%rd1+220], %r26;
	st.global.u32 	[%rd3+896], %r25;
	st.global.u32 	[%rd3+900], %r25;
	st.global.u32 	[%rd3+904], %r25;
	st.global.u32 	[%rd3+908], %r25;
	st.local.u32 	[%rd1+224], %r26;
	st.global.u32 	[%rd3+912], %r25;
	st.global.u32 	[%rd3+916], %r25;
	st.global.u32 	[%rd3+920], %r25;
	st.global.u32 	[%rd3+924], %r25;
	st.local.u32 	[%rd1+228], %r26;
	st.global.u32 	[%rd3+928], %r25;
	st.global.u32 	[%rd3+932], %r25;
	st.global.u32 	[%rd3+936], %r25;
	st.global.u32 	[%rd3+940], %r25;
	st.local.u32 	[%rd1+232], %r26;
	st.global.u32 	[%rd3+944], %r25;
	st.global.u32 	[%rd3+948], %r25;
	st.global.u32 	[%rd3+952], %r25;
	st.global.u32 	[%rd3+956], %r25;
	st.local.u32 	[%rd1+236], %r26;
	st.global.u32 	[%rd3+960], %r25;
	st.global.u32 	[%rd3+964], %r25;
	st.global.u32 	[%rd3+968], %r25;
	st.global.u32 	[%rd3+972], %r25;
	st.local.u32 	[%rd1+240], %r26;
	st.global.u32 	[%rd3+976], %r25;
	st.global.u32 	[%rd3+980], %r25;
	st.global.u32 	[%rd3+984], %r25;
	st.global.u32 	[%rd3+988], %r25;
	st.local.u32 	[%rd1+244], %r26;
	st.global.u32 	[%rd3+992], %r25;
	st.global.u32 	[%rd3+996], %r25;
	st.global.u32 	[%rd3+1000], %r25;
	st.global.u32 	[%rd3+1004], %r25;
	st.local.u32 	[%rd1+248], %r26;
	st.global.u32 	[%rd3+1008], %r25;
	st.global.u32 	[%rd3+1012], %r25;
	st.global.u32 	[%rd3+1016], %r25;
	st.global.u32 	[%rd3+1020], %r25;
	st.local.u32 	[%rd1+252], %r26;
	st.global.u32 	[%rd3+1024], %r25;
	st.global.u32 	[%rd3+1028], %r25;
	st.global.u32 	[%rd3+1032], %r25;
	st.global.u32 	[%rd3+1036], %r25;
	st.local.u32 	[%rd1+256], %r26;
	st.global.u32 	[%rd3+1040], %r25;
	st.global.u32 	[%rd3+1044], %r25;
	st.global.u32 	[%rd3+1048], %r25;
	st.global.u32 	[%rd3+1052], %r25;
	st.local.u32 	[%rd1+260], %r26;
	st.global.u32 	[%rd3+1056], %r25;
	st.global.u32 	[%rd3+1060], %r25;
	st.global.u32 	[%rd3+1064], %r25;
	st.global.u32 	[%rd3+1068], %r25;
	st.local.u32 	[%rd1+264], %r26;
	st.global.u32 	[%rd3+1072], %r25;
	st.global.u32 	[%rd3+1076], %r25;
	st.global.u32 	[%rd3+1080], %r25;
	st.global.u32 	[%rd3+1084], %r25;
	st.local.u32 	[%rd1+268], %r26;
	st.global.u32 	[%rd3+1088], %r25;
	st.global.u32 	[%rd3+1092], %r25;
	st.global.u32 	[%rd3+1096], %r25;
	st.global.u32 	[%rd3+1100], %r25;
	st.local.u32 	[%rd1+272], %r26;
	st.global.u32 	[%rd3+1104], %r25;
	st.global.u32 	[%rd3+1108], %r25;
	st.global.u32 	[%rd3+1112], %r25;
	st.global.u32 	[%rd3+1116], %r25;
	st.local.u32 	[%rd1+276], %r26;
	st.global.u32 	[%rd3+1120], %r25;
	st.global.u32 	[%rd3+1124], %r25;
	st.global.u32 	[%rd3+1128], %r25;
	st.global.u32 	[%rd3+1132], %r25;
	st.local.u32 	[%rd1+280], %r26;
	st.global.u32 	[%rd3+1136], %r25;
	st.global.u32 	[%rd3+1140], %r25;
	st.global.u32 	[%rd3+1144], %r25;
	st.global.u32 	[%rd3+1148], %r25;
	st.local.u32 	[%rd1+284], %r26;
	st.global.u32 	[%rd3+1152], %r25;
	st.global.u32 	[%rd3+1156], %r25;
	st.global.u32 	[%rd3+1160], %r25;
	st.global.u32 	[%rd3+1164], %r25;
	st.local.u32 	[%rd1+288], %r26;
	st.global.u32 	[%rd3+1168], %r25;
	st.global.u32 	[%rd3+1172], %r25;
	st.global.u32 	[%rd3+1176], %r25;
	st.global.u32 	[%rd3+1180], %r25;
	st.local.u32 	[%rd1+292], %r26;
	st.global.u32 	[%rd3+1184], %r25;
	st.global.u32 	[%rd3+1188], %r25;
	st.global.u32 	[%rd3+1192], %r25;
	st.global.u32 	[%rd3+1196], %r25;
	st.local.u32 	[%rd1+296], %r26;
	st.global.u32 	[%rd3], %r26;
	add.s64 	%rd4, %rd2, 8;
	mov.b32 	%r337, 1;
$L__BB0_2:
	mul.wide.u32 	%rd20, %r337, 1200;
	add.s64 	%rd42, %rd4, %rd20;
	mov.b32 	%r338, 0;
	mov.u64 	%rd41, %rd5;
$L__BB0_3:
	ld.global.u32 	%r28, [%rd42+-8];
	setp.eq.s32 	%p2, %r28, 0;
	@%p2 bra 	$L__BB0_6;
	ld.global.u32 	%r4, [%rd41+-8];
	setp.eq.s32 	%p3, %r4, -1;
	@%p3 bra 	$L__BB0_6;
	cvt.s64.s32 	%rd21, %r4;
	add.s64 	%rd22, %rd1, %rd21;
	mov.b16 	%rs1, 1;
	st.local.u8 	[%rd22], %rs1;
$L__BB0_6:
	ld.global.u32 	%r29, [%rd42+-4];
	setp.eq.s32 	%p4, %r29, 0;
	@%p4 bra 	$L__BB0_9;
	ld.global.u32 	%r5, [%rd41+-4];
	setp.eq.s32 	%p5, %r5, -1;
	@%p5 bra 	$L__BB0_9;
	cvt.s64.s32 	%rd23, %r5;
	add.s64 	%rd24, %rd1, %rd23;
	mov.b16 	%rs2, 1;
	st.local.u8 	[%rd24], %rs2;
$L__BB0_9:
	ld.global.u32 	%r30, [%rd42];
	setp.eq.s32 	%p6, %r30, 0;
	@%p6 bra 	$L__BB0_12;
	ld.global.u32 	%r6, [%rd41];
	setp.eq.s32 	%p7, %r6, -1;
	@%p7 bra 	$L__BB0_12;
	cvt.s64.s32 	%rd25, %r6;
	add.s64 	%rd26, %rd1, %rd25;
	mov.b16 	%rs3, 1;
	st.local.u8 	[%rd26], %rs3;
$L__BB0_12:
	ld.global.u32 	%r31, [%rd42+4];
	setp.eq.s32 	%p8, %r31, 0;
	@%p8 bra 	$L__BB0_15;
	ld.global.u32 	%r7, [%rd41+4];
	setp.eq.s32 	%p9, %r7, -1;
	@%p9 bra 	$L__BB0_15;
	cvt.s64.s32 	%rd27, %r7;
	add.s64 	%rd28, %rd1, %rd27;
	mov.b16 	%rs4, 1;
	st.local.u8 	[%rd28], %rs4;
$L__BB0_15:
	add.s32 	%r338, %r338, 4;
	add.s64 	%rd42, %rd42, 16;
	add.s64 	%rd41, %rd41, 16;
	setp.ne.s32 	%p10, %r338, 300;
	@%p10 bra 	$L__BB0_3;
	ld.local.u8 	%rs5, [%rd1];
	setp.eq.s16 	%p11, %rs5, 0;
	mov.b32 	%r339, 0;
	@%p11 bra 	$L__BB0_316;
	ld.local.u8 	%rs6, [%rd1+1];
	setp.eq.s16 	%p12, %rs6, 0;
	mov.b32 	%r339, 1;
	@%p12 bra 	$L__BB0_316;
	ld.local.u8 	%rs7, [%rd1+2];
	setp.eq.s16 	%p13, %rs7, 0;
	mov.b32 	%r339, 2;
	@%p13 bra 	$L__BB0_316;
	ld.local.u8 	%rs8, [%rd1+3];
	setp.eq.s16 	%p14, %rs8, 0;
	mov.b32 	%r339, 3;
	@%p14 bra 	$L__BB0_316;
	ld.local.u8 	%rs9, [%rd1+4];
	setp.eq.s16 	%p15, %rs9, 0;
	mov.b32 	%r339, 4;
	@%p15 bra 	$L__BB0_316;
	ld.local.u8 	%rs10, [%rd1+5];
	setp.eq.s16 	%p16, %rs10, 0;
	mov.b32 	%r339, 5;
	@%p16 bra 	$L__BB0_316;
	ld.local.u8 	%rs11, [%rd1+6];
	setp.eq.s16 	%p17, %rs11, 0;
	mov.b32 	%r339, 6;
	@%p17 bra 	$L__BB0_316;
	ld.local.u8 	%rs12, [%rd1+7];
	setp.eq.s16 	%p18, %rs12, 0;
	mov.b32 	%r339, 7;
	@%p18 bra 	$L__BB0_316;
	ld.local.u8 	%rs13, [%rd1+8];
	setp.eq.s16 	%p19, %rs13, 0;
	mov.b32 	%r339, 8;
	@%p19 bra 	$L__BB0_316;
	ld.local.u8 	%rs14, [%rd1+9];
	setp.eq.s16 	%p20, %rs14, 0;
	mov.b32 	%r339, 9;
	@%p20 bra 	$L__BB0_316;
	ld.local.u8 	%rs15, [%rd1+10];
	setp.eq.s16 	%p21, %rs15, 0;
	mov.b32 	%r339, 10;
	@%p21 bra 	$L__BB0_316;
	ld.local.u8 	%rs16, [%rd1+11];
	setp.eq.s16 	%p22, %rs16, 0;
	mov.b32 	%r339, 11;
	@%p22 bra 	$L__BB0_316;
	ld.local.u8 	%rs17, [%rd1+12];
	setp.eq.s16 	%p23, %rs17, 0;
	mov.b32 	%r339, 12;
	@%p23 bra 	$L__BB0_316;
	ld.local.u8 	%rs18, [%rd1+13];
	setp.eq.s16 	%p24, %rs18, 0;
	mov.b32 	%r339, 13;
	@%p24 bra 	$L__BB0_316;
	ld.local.u8 	%rs19, [%rd1+14];
	setp.eq.s16 	%p25, %rs19, 0;
	mov.b32 	%r339, 14;
	@%p25 bra 	$L__BB0_316;
	ld.local.u8 	%rs20, [%rd1+15];
	setp.eq.s16 	%p26, %rs20, 0;
	mov.b32 	%r339, 15;
	@%p26 bra 	$L__BB0_316;
	ld.local.u8 	%rs21, [%rd1+16];
	setp.eq.s16 	%p27, %rs21, 0;
	mov.b32 	%r339, 16;
	@%p27 bra 	$L__BB0_316;
	ld.local.u8 	%rs22, [%rd1+17];
	setp.eq.s16 	%p28, %rs22, 0;
	mov.b32 	%r339, 17;
	@%p28 bra 	$L__BB0_316;
	ld.local.u8 	%rs23, [%rd1+18];
	setp.eq.s16 	%p29, %rs23, 0;
	mov.b32 	%r339, 18;
	@%p29 bra 	$L__BB0_316;
	ld.local.u8 	%rs24, [%rd1+19];
	setp.eq.s16 	%p30, %rs24, 0;
	mov.b32 	%r339, 19;
	@%p30 bra 	$L__BB0_316;
	ld.local.u8 	%rs25, [%rd1+20];
	setp.eq.s16 	%p31, %rs25, 0;
	mov.b32 	%r339, 20;
	@%p31 bra 	$L__BB0_316;
	ld.local.u8 	%rs26, [%rd1+21];
	setp.eq.s16 	%p32, %rs26, 0;
	mov.b32 	%r339, 21;
	@%p32 bra 	$L__BB0_316;
	ld.local.u8 	%rs27, [%rd1+22];
	setp.eq.s16 	%p33, %rs27, 0;
	mov.b32 	%r339, 22;
	@%p33 bra 	$L__BB0_316;
	ld.local.u8 	%rs28, [%rd1+23];
	setp.eq.s16 	%p34, %rs28, 0;
	mov.b32 	%r339, 23;
	@%p34 bra 	$L__BB0_316;
	ld.local.u8 	%rs29, [%rd1+24];
	setp.eq.s16 	%p35, %rs29, 0;
	mov.b32 	%r339, 24;
	@%p35 bra 	$L__BB0_316;
	ld.local.u8 	%rs30, [%rd1+25];
	setp.eq.s16 	%p36, %rs30, 0;
	mov.b32 	%r339, 25;
	@%p36 bra 	$L__BB0_316;
	ld.local.u8 	%rs31, [%rd1+26];
	setp.eq.s16 	%p37, %rs31, 0;
	mov.b32 	%r339, 26;
	@%p37 bra 	$L__BB0_316;
	ld.local.u8 	%rs32, [%rd1+27];
	setp.eq.s16 	%p38, %rs32, 0;
	mov.b32 	%r339, 27;
	@%p38 bra 	$L__BB0_316;
	ld.local.u8 	%rs33, [%rd1+28];
	setp.eq.s16 	%p39, %rs33, 0;
	mov.b32 	%r339, 28;
	@%p39 bra 	$L__BB0_316;
	ld.local.u8 	%rs34, [%rd1+29];
	setp.eq.s16 	%p40, %rs34, 0;
	mov.b32 	%r339, 29;
	@%p40 bra 	$L__BB0_316;
	ld.local.u8 	%rs35, [%rd1+30];
	setp.eq.s16 	%p41, %rs35, 0;
	mov.b32 	%r339, 30;
	@%p41 bra 	$L__BB0_316;
	ld.local.u8 	%rs36, [%rd1+31];
	setp.eq.s16 	%p42, %rs36, 0;
	mov.b32 	%r339, 31;
	@%p42 bra 	$L__BB0_316;
	ld.local.u8 	%rs37, [%rd1+32];
	setp.eq.s16 	%p43, %rs37, 0;
	mov.b32 	%r339, 32;
	@%p43 bra 	$L__BB0_316;
	ld.local.u8 	%rs38, [%rd1+33];
	setp.eq.s16 	%p44, %rs38, 0;
	mov.b32 	%r339, 33;
	@%p44 bra 	$L__BB0_316;
	ld.local.u8 	%rs39, [%rd1+34];
	setp.eq.s16 	%p45, %rs39, 0;
	mov.b32 	%r339, 34;
	@%p45 bra 	$L__BB0_316;
	ld.local.u8 	%rs40, [%rd1+35];
	setp.eq.s16 	%p46, %rs40, 0;
	mov.b32 	%r339, 35;
	@%p46 bra 	$L__BB0_316;
	ld.local.u8 	%rs41, [%rd1+36];
	setp.eq.s16 	%p47, %rs41, 0;
	mov.b32 	%r339, 36;
	@%p47 bra 	$L__BB0_316;
	ld.local.u8 	%rs42, [%rd1+37];
	setp.eq.s16 	%p48, %rs42, 0;
	mov.b32 	%r339, 37;
	@%p48 bra 	$L__BB0_316;
	ld.local.u8 	%rs43, [%rd1+38];
	setp.eq.s16 	%p49, %rs43, 0;
	mov.b32 	%r339, 38;
	@%p49 bra 	$L__BB0_316;
	ld.local.u8 	%rs44, [%rd1+39];
	setp.eq.s16 	%p50, %rs44, 0;
	mov.b32 	%r339, 39;
	@%p50 bra 	$L__BB0_316;
	ld.local.u8 	%rs45, [%rd1+40];
	setp.eq.s16 	%p51, %rs45, 0;
	mov.b32 	%r339, 40;
	@%p51 bra 	$L__BB0_316;
	ld.local.u8 	%rs46, [%rd1+41];
	setp.eq.s16 	%p52, %rs46, 0;
	mov.b32 	%r339, 41;
	@%p52 bra 	$L__BB0_316;
	ld.local.u8 	%rs47, [%rd1+42];
	setp.eq.s16 	%p53, %rs47, 0;
	mov.b32 	%r339, 42;
	@%p53 bra 	$L__BB0_316;
	ld.local.u8 	%rs48, [%rd1+43];
	setp.eq.s16 	%p54, %rs48, 0;
	mov.b32 	%r339, 43;
	@%p54 bra 	$L__BB0_316;
	ld.local.u8 	%rs49, [%rd1+44];
	setp.eq.s16 	%p55, %rs49, 0;
	mov.b32 	%r339, 44;
	@%p55 bra 	$L__BB0_316;
	ld.local.u8 	%rs50, [%rd1+45];
	setp.eq.s16 	%p56, %rs50, 0;
	mov.b32 	%r339, 45;
	@%p56 bra 	$L__BB0_316;
	ld.local.u8 	%rs51, [%rd1+46];
	setp.eq.s16 	%p57, %rs51, 0;
	mov.b32 	%r339, 46;
	@%p57 bra 	$L__BB0_316;
	ld.local.u8 	%rs52, [%rd1+47];
	setp.eq.s16 	%p58, %rs52, 0;
	mov.b32 	%r339, 47;
	@%p58 bra 	$L__BB0_316;
	ld.local.u8 	%rs53, [%rd1+48];
	setp.eq.s16 	%p59, %rs53, 0;
	mov.b32 	%r339, 48;
	@%p59 bra 	$L__BB0_316;
	ld.local.u8 	%rs54, [%rd1+49];
	setp.eq.s16 	%p60, %rs54, 0;
	mov.b32 	%r339, 49;
	@%p60 bra 	$L__BB0_316;
	ld.local.u8 	%rs55, [%rd1+50];
	setp.eq.s16 	%p61, %rs55, 0;
	mov.b32 	%r339, 50;
	@%p61 bra 	$L__BB0_316;
	ld.local.u8 	%rs56, [%rd1+51];
	setp.eq.s16 	%p62, %rs56, 0;
	mov.b32 	%r339, 51;
	@%p62 bra 	$L__BB0_316;
	ld.local.u8 	%rs57, [%rd1+52];
	setp.eq.s16 	%p63, %rs57, 0;
	mov.b32 	%r339, 52;
	@%p63 bra 	$L__BB0_316;
	ld.local.u8 	%rs58, [%rd1+53];
	setp.eq.s16 	%p64, %rs58, 0;
	mov.b32 	%r339, 53;
	@%p64 bra 	$L__BB0_316;
	ld.local.u8 	%rs59, [%rd1+54];
	setp.eq.s16 	%p65, %rs59, 0;
	mov.b32 	%r339, 54;
	@%p65 bra 	$L__BB0_316;
	ld.local.u8 	%rs60, [%rd1+55];
	setp.eq.s16 	%p66, %rs60, 0;
	mov.b32 	%r339, 55;
	@%p66 bra 	$L__BB0_316;
	ld.local.u8 	%rs61, [%rd1+56];
	setp.eq.s16 	%p67, %rs61, 0;
	mov.b32 	%r339, 56;
	@%p67 bra 	$L__BB0_316;
	ld.local.u8 	%rs62, [%rd1+57];
	setp.eq.s16 	%p68, %rs62, 0;
	mov.b32 	%r339, 57;
	@%p68 bra 	$L__BB0_316;
	ld.local.u8 	%rs63, [%rd1+58];
	setp.eq.s16 	%p69, %rs63, 0;
	mov.b32 	%r339, 58;
	@%p69 bra 	$L__BB0_316;
	ld.local.u8 	%rs64, [%rd1+59];
	setp.eq.s16 	%p70, %rs64, 0;
	mov.b32 	%r339, 59;
	@%p70 bra 	$L__BB0_316;
	ld.local.u8 	%rs65, [%rd1+60];
	setp.eq.s16 	%p71, %rs65, 0;
	mov.b32 	%r339, 60;
	@%p71 bra 	$L__BB0_316;
	ld.local.u8 	%rs66, [%rd1+61];
	setp.eq.s16 	%p72, %rs66, 0;
	mov.b32 	%r339, 61;
	@%p72 bra 	$L__BB0_316;
	ld.local.u8 	%rs67, [%rd1+62];
	setp.eq.s16 	%p73, %rs67, 0;
	mov.b32 	%r339, 62;
	@%p73 bra 	$L__BB0_316;
	ld.local.u8 	%rs68, [%rd1+63];
	setp.eq.s16 	%p74, %rs68, 0;
	mov.b32 	%r339, 63;
	@%p74 bra 	$L__BB0_316;
	ld.local.u8 	%rs69, [%rd1+64];
	setp.eq.s16 	%p75, %rs69, 0;
	mov.b32 	%r339, 64;
	@%p75 bra 	$L__BB0_316;
	ld.local.u8 	%rs70, [%rd1+65];
	setp.eq.s16 	%p76, %rs70, 0;
	mov.b32 	%r339, 65;
	@%p76 bra 	$L__BB0_316;
	ld.local.u8 	%rs71, [%rd1+66];
	setp.eq.s16 	%p77, %rs71, 0;
	mov.b32 	%r339, 66;
	@%p77 bra 	$L__BB0_316;
	ld.local.u8 	%rs72, [%rd1+67];
	setp.eq.s16 	%p78, %rs72, 0;
	mov.b32 	%r339, 67;
	@%p78 bra 	$L__BB0_316;
	ld.local.u8 	%rs73, [%rd1+68];
	setp.eq.s16 	%p79, %rs73, 0;
	mov.b32 	%r339, 68;
	@%p79 bra 	$L__BB0_316;
	ld.local.u8 	%rs74, [%rd1+69];
	setp.eq.s16 	%p80, %rs74, 0;
	mov.b32 	%r339, 69;
	@%p80 bra 	$L__BB0_316;
	ld.local.u8 	%rs75, [%rd1+70];
	setp.eq.s16 	%p81, %rs75, 0;
	mov.b32 	%r339, 70;
	@%p81 bra 	$L__BB0_316;
	ld.local.u8 	%rs76, [%rd1+71];
	setp.eq.s16 	%p82, %rs76, 0;
	mov.b32 	%r339, 71;
	@%p82 bra 	$L__BB0_316;
	ld.local.u8 	%rs77, [%rd1+72];
	setp.eq.s16 	%p83, %rs77, 0;
	mov.b32 	%r339, 72;
	@%p83 bra 	$L__BB0_316;
	ld.local.u8 	%rs78, [%rd1+73];
	setp.eq.s16 	%p84, %rs78, 0;
	mov.b32 	%r339, 73;
	@%p84 bra 	$L__BB0_316;
	ld.local.u8 	%rs79, [%rd1+74];
	setp.eq.s16 	%p85, %rs79, 0;
	mov.b32 	%r339, 74;
	@%p85 bra 	$L__BB0_316;
	ld.local.u8 	%rs80, [%rd1+75];
	setp.eq.s16 	%p86, %rs80, 0;
	mov.b32 	%r339, 75;
	@%p86 bra 	$L__BB0_316;
	ld.local.u8 	%rs81, [%rd1+76];
	setp.eq.s16 	%p87, %rs81, 0;
	mov.b32 	%r339, 76;
	@%p87 bra 	$L__BB0_316;
	ld.local.u8 	%rs82, [%rd1+77];
	setp.eq.s16 	%p88, %rs82, 0;
	mov.b32 	%r339, 77;
	@%p88 bra 	$L__BB0_316;
	ld.local.u8 	%rs83, [%rd1+78];
	setp.eq.s16 	%p89, %rs83, 0;
	mov.b32 	%r339, 78;
	@%p89 bra 	$L__BB0_316;
	ld.local.u8 	%rs84, [%rd1+79];
	setp.eq.s16 	%p90, %rs84, 0;
	mov.b32 	%r339, 79;
	@%p90 bra 	$L__BB0_316;
	ld.local.u8 	%rs85, [%rd1+80];
	setp.eq.s16 	%p91, %rs85, 0;
	mov.b32 	%r339, 80;
	@%p91 bra 	$L__BB0_316;
	ld.local.u8 	%rs86, [%rd1+81];
	setp.eq.s16 	%p92, %rs86, 0;
	mov.b32 	%r339, 81;
	@%p92 bra 	$L__BB0_316;
	ld.local.u8 	%rs87, [%rd1+82];
	setp.eq.s16 	%p93, %rs87, 0;
	mov.b32 	%r339, 82;
	@%p93 bra 	$L__BB0_316;
	ld.local.u8 	%rs88, [%rd1+83];
	setp.eq.s16 	%p94, %rs88, 0;
	mov.b32 	%r339, 83;
	@%p94 bra 	$L__BB0_316;
	ld.local.u8 	%rs89, [%rd1+84];
	setp.eq.s16 	%p95, %rs89, 0;
	mov.b32 	%r339, 84;
	@%p95 bra 	$L__BB0_316;
	ld.local.u8 	%rs90, [%rd1+85];
	setp.eq.s16 	%p96, %rs90, 0;
	mov.b32 	%r339, 85;
	@%p96 bra 	$L__BB0_316;
	ld.local.u8 	%rs91, [%rd1+86];
	setp.eq.s16 	%p97, %rs91, 0;
	mov.b32 	%r339, 86;
	@%p97 bra 	$L__BB0_316;
	ld.local.u8 	%rs92, [%rd1+87];
	setp.eq.s16 	%p98, %rs92, 0;
	mov.b32 	%r339, 87;
	@%p98 bra 	$L__BB0_316;
	ld.local.u8 	%rs93, [%rd1+88];
	setp.eq.s16 	%p99, %rs93, 0;
	mov.b32 	%r339, 88;
	@%p99 bra 	$L__BB0_316;
	ld.local.u8 	%rs94, [%rd1+89];
	setp.eq.s16 	%p100, %rs94, 0;
	mov.b32 	%r339, 89;
	@%p100 bra 	$L__BB0_316;
	ld.local.u8 	%rs95, [%rd1+90];
	setp.eq.s16 	%p101, %rs95, 0;
	mov.b32 	%r339, 90;
	@%p101 bra 	$L__BB0_316;
	ld.local.u8 	%rs96, [%rd1+91];
	setp.eq.s16 	%p102, %rs96, 0;
	mov.b32 	%r339, 91;
	@%p102 bra 	$L__BB0_316;
	ld.local.u8 	%rs97, [%rd1+92];
	setp.eq.s16 	%p103, %rs97, 0;
	mov.b32 	%r339, 92;
	@%p103 bra 	$L__BB0_316;
	ld.local.u8 	%rs98, [%rd1+93];
	setp.eq.s16 	%p104, %rs98, 0;
	mov.b32 	%r339, 93;
	@%p104 bra 	$L__BB0_316;
	ld.local.u8 	%rs99, [%rd1+94];
	setp.eq.s16 	%p105, %rs99, 0;
	mov.b32 	%r339, 94;
	@%p105 bra 	$L__BB0_316;
	ld.local.u8 	%rs100, [%rd1+95];
	setp.eq.s16 	%p106, %rs100, 0;
	mov.b32 	%r339, 95;
	@%p106 bra 	$L__BB0_316;
	ld.local.u8 	%rs101, [%rd1+96];
	setp.eq.s16 	%p107, %rs101, 0;
	mov.b32 	%r339, 96;
	@%p107 bra 	$L__BB0_316;
	ld.local.u8 	%rs102, [%rd1+97];
	setp.eq.s16 	%p108, %rs102, 0;
	mov.b32 	%r339, 97;
	@%p108 bra 	$L__BB0_316;
	ld.local.u8 	%rs103, [%rd1+98];
	setp.eq.s16 	%p109, %rs103, 0;
	mov.b32 	%r339, 98;
	@%p109 bra 	$L__BB0_316;
	ld.local.u8 	%rs104, [%rd1+99];
	setp.eq.s16 	%p110, %rs104, 0;
	mov.b32 	%r339, 99;
	@%p110 bra 	$L__BB0_316;
	ld.local.u8 	%rs105, [%rd1+100];
	setp.eq.s16 	%p111, %rs105, 0;
	mov.b32 	%r339, 100;
	@%p111 bra 	$L__BB0_316;
	ld.local.u8 	%rs106, [%rd1+101];
	setp.eq.s16 	%p112, %rs106, 0;
	mov.b32 	%r339, 101;
	@%p112 bra 	$L__BB0_316;
	ld.local.u8 	%rs107, [%rd1+102];
	setp.eq.s16 	%p113, %rs107, 0;
	mov.b32 	%r339, 102;
	@%p113 bra 	$L__BB0_316;
	ld.local.u8 	%rs108, [%rd1+103];
	setp.eq.s16 	%p114, %rs108, 0;
	mov.b32 	%r339, 103;
	@%p114 bra 	$L__BB0_316;
	ld.local.u8 	%rs109, [%rd1+104];
	setp.eq.s16 	%p115, %rs109, 0;
	mov.b32 	%r339, 104;
	@%p115 bra 	$L__BB0_316;
	ld.local.u8 	%rs110, [%rd1+105];
	setp.eq.s16 	%p116, %rs110, 0;
	mov.b32 	%r339, 105;
	@%p116 bra 	$L__BB0_316;
	ld.local.u8 	%rs111, [%rd1+106];
	setp.eq.s16 	%p117, %rs111, 0;
	mov.b32 	%r339, 106;
	@%p117 bra 	$L__BB0_316;
	ld.local.u8 	%rs112, [%rd1+107];
	setp.eq.s16 	%p118, %rs112, 0;
	mov.b32 	%r339, 107;
	@%p118 bra 	$L__BB0_316;
	ld.local.u8 	%rs113, [%rd1+108];
	setp.eq.s16 	%p119, %rs113, 0;
	mov.b32 	%r339, 108;
	@%p119 bra 	$L__BB0_316;
	ld.local.u8 	%rs114, [%rd1+109];
	setp.eq.s16 	%p120, %rs114, 0;
	mov.b32 	%r339, 109;
	@%p120 bra 	$L__BB0_316;
	ld.local.u8 	%rs115, [%rd1+110];
	setp.eq.s16 	%p121, %rs115, 0;
	mov.b32 	%r339, 110;
	@%p121 bra 	$L__BB0_316;
	ld.local.u8 	%rs116, [%rd1+111];
	setp.eq.s16 	%p122, %rs116, 0;
	mov.b32 	%r339, 111;
	@%p122 bra 	$L__BB0_316;
	ld.local.u8 	%rs117, [%rd1+112];
	setp.eq.s16 	%p123, %rs117, 0;
	mov.b32 	%r339, 112;
	@%p123 bra 	$L__BB0_316;
	ld.local.u8 	%rs118, [%rd1+113];
	setp.eq.s16 	%p124, %rs118, 0;
	mov.b32 	%r339, 113;
	@%p124 bra 	$L__BB0_316;
	ld.local.u8 	%rs119, [%rd1+114];
	setp.eq.s16 	%p125, %rs119, 0;
	mov.b32 	%r339, 114;
	@%p125 bra 	$L__BB0_316;
	ld.local.u8 	%rs120, [%rd1+115];
	setp.eq.s16 	%p126, %rs120, 0;
	mov.b32 	%r339, 115;
	@%p126 bra 	$L__BB0_316;
	ld.local.u8 	%rs121, [%rd1+116];
	setp.eq.s16 	%p127, %rs121, 0;
	mov.b32 	%r339, 116;
	@%p127 bra 	$L__BB0_316;
	ld.local.u8 	%rs122, [%rd1+117];
	setp.eq.s16 	%p128, %rs122, 0;
	mov.b32 	%r339, 117;
	@%p128 bra 	$L__BB0_316;
	ld.local.u8 	%rs123, [%rd1+118];
	setp.eq.s16 	%p129, %rs123, 0;
	mov.b32 	%r339, 118;
	@%p129 bra 	$L__BB0_316;
	ld.local.u8 	%rs124, [%rd1+119];
	setp.eq.s16 	%p130, %rs124, 0;
	mov.b32 	%r339, 119;
	@%p130 bra 	$L__BB0_316;
	ld.local.u8 	%rs125, [%rd1+120];
	setp.eq.s16 	%p131, %rs125, 0;
	mov.b32 	%r339, 120;
	@%p131 bra 	$L__BB0_316;
	ld.local.u8 	%rs126, [%rd1+121];
	setp.eq.s16 	%p132, %rs126, 0;
	mov.b32 	%r339, 121;
	@%p132 bra 	$L__BB0_316;
	ld.local.u8 	%rs127, [%rd1+122];
	setp.eq.s16 	%p133, %rs127, 0;
	mov.b32 	%r339, 122;
	@%p133 bra 	$L__BB0_316;
	ld.local.u8 	%rs128, [%rd1+123];
	setp.eq.s16 	%p134, %rs128, 0;
	mov.b32 	%r339, 123;
	@%p134 bra 	$L__BB0_316;
	ld.local.u8 	%rs129, [%rd1+124];
	setp.eq.s16 	%p135, %rs129, 0;
	mov.b32 	%r339, 124;
	@%p135 bra 	$L__BB0_316;
	ld.local.u8 	%rs130, [%rd1+125];
	setp.eq.s16 	%p136, %rs130, 0;
	mov.b32 	%r339, 125;
	@%p136 bra 	$L__BB0_316;
	ld.local.u8 	%rs131, [%rd1+126];
	setp.eq.s16 	%p137, %rs131, 0;
	mov.b32 	%r339, 126;
	@%p137 bra 	$L__BB0_316;
	ld.local.u8 	%rs132, [%rd1+127];
	setp.eq.s16 	%p138, %rs132, 0;
	mov.b32 	%r339, 127;
	@%p138 bra 	$L__BB0_316;
	ld.local.u8 	%rs133, [%rd1+128];
	setp.eq.s16 	%p139, %rs133, 0;
	mov.b32 	%r339, 128;
	@%p139 bra 	$L__BB0_316;
	ld.local.u8 	%rs134, [%rd1+129];
	setp.eq.s16 	%p140, %rs134, 0;
	mov.b32 	%r339, 129;
	@%p140 bra 	$L__BB0_316;
	ld.local.u8 	%rs135, [%rd1+130];
	setp.eq.s16 	%p141, %rs135, 0;
	mov.b32 	%r339, 130;
	@%p141 bra 	$L__BB0_316;
	ld.local.u8 	%rs136, [%rd1+131];
	setp.eq.s16 	%p142, %rs136, 0;
	mov.b32 	%r339, 131;
	@%p142 bra 	$L__BB0_316;
	ld.local.u8 	%rs137, [%rd1+132];
	setp.eq.s16 	%p143, %rs137, 0;
	mov.b32 	%r339, 132;
	@%p143 bra 	$L__BB0_316;
	ld.local.u8 	%rs138, [%rd1+133];
	setp.eq.s16 	%p144, %rs138, 0;
	mov.b32 	%r339, 133;
	@%p144 bra 	$L__BB0_316;
	ld.local.u8 	%rs139, [%rd1+134];
	setp.eq.s16 	%p145, %rs139, 0;
	mov.b32 	%r339, 134;
	@%p145 bra 	$L__BB0_316;
	ld.local.u8 	%rs140, [%rd1+135];
	setp.eq.s16 	%p146, %rs140, 0;
	mov.b32 	%r339, 135;
	@%p146 bra 	$L__BB0_316;
	ld.local.u8 	%rs141, [%rd1+136];
	setp.eq.s16 	%p147, %rs141, 0;
	mov.b32 	%r339, 136;
	@%p147 bra 	$L__BB0_316;
	ld.local.u8 	%rs142, [%rd1+137];
	setp.eq.s16 	%p148, %rs142, 0;
	mov.b32 	%r339, 137;
	@%p148 bra 	$L__BB0_316;
	ld.local.u8 	%rs143, [%rd1+138];
	setp.eq.s16 	%p149, %rs143, 0;
	mov.b32 	%r339, 138;
	@%p149 bra 	$L__BB0_316;
	ld.local.u8 	%rs144, [%rd1+139];
	setp.eq.s16 	%p150, %rs144, 0;
	mov.b32 	%r339, 139;
	@%p150 bra 	$L__BB0_316;
	ld.local.u8 	%rs145, [%rd1+140];
	setp.eq.s16 	%p151, %rs145, 0;
	mov.b32 	%r339, 140;
	@%p151 bra 	$L__BB0_316;
	ld.local.u8 	%rs146, [%rd1+141];
	setp.eq.s16 	%p152, %rs146, 0;
	mov.b32 	%r339, 141;
	@%p152 bra 	$L__BB0_316;
	ld.local.u8 	%rs147, [%rd1+142];
	setp.eq.s16 	%p153, %rs147, 0;
	mov.b32 	%r339, 142;
	@%p153 bra 	$L__BB0_316;
	ld.local.u8 	%rs148, [%rd1+143];
	setp.eq.s16 	%p154, %rs148, 0;
	mov.b32 	%r339, 143;
	@%p154 bra 	$L__BB0_316;
	ld.local.u8 	%rs149, [%rd1+144];
	setp.eq.s16 	%p155, %rs149, 0;
	mov.b32 	%r339, 144;
	@%p155 bra 	$L__BB0_316;
	ld.local.u8 	%rs150, [%rd1+145];
	setp.eq.s16 	%p156, %rs150, 0;
	mov.b32 	%r339, 145;
	@%p156 bra 	$L__BB0_316;
	ld.local.u8 	%rs151, [%rd1+146];
	setp.eq.s16 	%p157, %rs151, 0;
	mov.b32 	%r339, 146;
	@%p157 bra 	$L__BB0_316;
	ld.local.u8 	%rs152, [%rd1+147];
	setp.eq.s16 	%p158, %rs152, 0;
	mov.b32 	%r339, 147;
	@%p158 bra 	$L__BB0_316;
	ld.local.u8 	%rs153, [%rd1+148];
	setp.eq.s16 	%p159, %rs153, 0;
	mov.b32 	%r339, 148;
	@%p159 bra 	$L__BB0_316;
	ld.local.u8 	%rs154, [%rd1+149];
	setp.eq.s16 	%p160, %rs154, 0;
	mov.b32 	%r339, 149;
	@%p160 bra 	$L__BB0_316;
	ld.local.u8 	%rs155, [%rd1+150];
	setp.eq.s16 	%p161, %rs155, 0;
	mov.b32 	%r339, 150;
	@%p161 bra 	$L__BB0_316;
	ld.local.u8 	%rs156, [%rd1+151];
	setp.eq.s16 	%p162, %rs156, 0;
	mov.b32 	%r339, 151;
	@%p162 bra 	$L__BB0_316;
	ld.local.u8 	%rs157, [%rd1+152];
	setp.eq.s16 	%p163, %rs157, 0;
	mov.b32 	%r339, 152;
	@%p163 bra 	$L__BB0_316;
	ld.local.u8 	%rs158, [%rd1+153];
	setp.eq.s16 	%p164, %rs158, 0;
	mov.b32 	%r339, 153;
	@%p164 bra 	$L__BB0_316;
	ld.local.u8 	%rs159, [%rd1+154];
	setp.eq.s16 	%p165, %rs159, 0;
	mov.b32 	%r339, 154;
	@%p165 bra 	$L__BB0_316;
	ld.local.u8 	%rs160, [%rd1+155];
	setp.eq.s16 	%p166, %rs160, 0;
	mov.b32 	%r339, 155;
	@%p166 bra 	$L__BB0_316;
	ld.local.u8 	%rs161, [%rd1+156];
	setp.eq.s16 	%p167, %rs161, 0;
	mov.b32 	%r339, 156;
	@%p167 bra 	$L__BB0_316;
	ld.local.u8 	%rs162, [%rd1+157];
	setp.eq.s16 	%p168, %rs162, 0;
	mov.b32 	%r339, 157;
	@%p168 bra 	$L__BB0_316;
	ld.local.u8 	%rs163, [%rd1+158];
	setp.eq.s16 	%p169, %rs163, 0;
	mov.b32 	%r339, 158;
	@%p169 bra 	$L__BB0_316;
	ld.local.u8 	%rs164, [%rd1+159];
	setp.eq.s16 	%p170, %rs164, 0;
	mov.b32 	%r339, 159;
	@%p170 bra 	$L__BB0_316;
	ld.local.u8 	%rs165, [%rd1+160];
	setp.eq.s16 	%p171, %rs165, 0;
	mov.b32 	%r339, 160;
	@%p171 bra 	$L__BB0_316;
	ld.local.u8 	%rs166, [%rd1+161];
	setp.eq.s16 	%p172, %rs166, 0;
	mov.b32 	%r339, 161;
	@%p172 bra 	$L__BB0_316;
	ld.local.u8 	%rs167, [%rd1+162];
	setp.eq.s16 	%p173, %rs167, 0;
	mov.b32 	%r339, 162;
	@%p173 bra 	$L__BB0_316;
	ld.local.u8 	%rs168, [%rd1+163];
	setp.eq.s16 	%p174, %rs168, 0;
	mov.b32 	%r339, 163;
	@%p174 bra 	$L__BB0_316;
	ld.local.u8 	%rs169, [%rd1+164];
	setp.eq.s16 	%p175, %rs169, 0;
	mov.b32 	%r339, 164;
	@%p175 bra 	$L__BB0_316;
	ld.local.u8 	%rs170, [%rd1+165];
	setp.eq.s16 	%p176, %rs170, 0;
	mov.b32 	%r339, 165;
	@%p176 bra 	$L__BB0_316;
	ld.local.u8 	%rs171, [%rd1+166];
	setp.eq.s16 	%p177, %rs171, 0;
	mov.b32 	%r339, 166;
	@%p177 bra 	$L__BB0_316;
	ld.local.u8 	%rs172, [%rd1+167];
	setp.eq.s16 	%p178, %rs172, 0;
	mov.b32 	%r339, 167;
	@%p178 bra 	$L__BB0_316;
	ld.local.u8 	%rs173, [%rd1+168];
	setp.eq.s16 	%p179, %rs173, 0;
	mov.b32 	%r339, 168;
	@%p179 bra 	$L__BB0_316;
	ld.local.u8 	%rs174, [%rd1+169];
	setp.eq.s16 	%p180, %rs174, 0;
	mov.b32 	%r339, 169;
	@%p180 bra 	$L__BB0_316;
	ld.local.u8 	%rs175, [%rd1+170];
	setp.eq.s16 	%p181, %rs175, 0;
	mov.b32 	%r339, 170;
	@%p181 bra 	$L__BB0_316;
	ld.local.u8 	%rs176, [%rd1+171];
	setp.eq.s16 	%p182, %rs176, 0;
	mov.b32 	%r339, 171;
	@%p182 bra 	$L__BB0_316;
	ld.local.u8 	%rs177, [%rd1+172];
	setp.eq.s16 	%p183, %rs177, 0;
	mov.b32 	%r339, 172;
	@%p183 bra 	$L__BB0_316;
	ld.local.u8 	%rs178, [%rd1+173];
	setp.eq.s16 	%p184, %rs178, 0;
	mov.b32 	%r339, 173;
	@%p184 bra 	$L__BB0_316;
	ld.local.u8 	%rs179, [%rd1+174];
	setp.eq.s16 	%p185, %rs179, 0;
	mov.b32 	%r339, 174;
	@%p185 bra 	$L__BB0_316;
	ld.local.u8 	%rs180, [%rd1+175];
	setp.eq.s16 	%p186, %rs180, 0;
	mov.b32 	%r339, 175;
	@%p186 bra 	$L__BB0_316;
	ld.local.u8 	%rs181, [%rd1+176];
	setp.eq.s16 	%p187, %rs181, 0;
	mov.b32 	%r339, 176;
	@%p187 bra 	$L__BB0_316;
	ld.local.u8 	%rs182, [%rd1+177];
	setp.eq.s16 	%p188, %rs182, 0;
	mov.b32 	%r339, 177;
	@%p188 bra 	$L__BB0_316;
	ld.local.u8 	%rs183, [%rd1+178];
	setp.eq.s16 	%p189, %rs183, 0;
	mov.b32 	%r339, 178;
	@%p189 bra 	$L__BB0_316;
	ld.local.u8 	%rs184, [%rd1+179];
	setp.eq.s16 	%p190, %rs184, 0;
	mov.b32 	%r339, 179;
	@%p190 bra 	$L__BB0_316;
	ld.local.u8 	%rs185, [%rd1+180];
	setp.eq.s16 	%p191, %rs185, 0;
	mov.b32 	%r339, 180;
	@%p191 bra 	$L__BB0_316;
	ld.local.u8 	%rs186, [%rd1+181];
	setp.eq.s16 	%p192, %rs186, 0;
	mov.b32 	%r339, 181;
	@%p192 bra 	$L__BB0_316;
	ld.local.u8 	%rs187, [%rd1+182];
	setp.eq.s16 	%p193, %rs187, 0;
	mov.b32 	%r339, 182;
	@%p193 bra 	$L__BB0_316;
	ld.local.u8 	%rs188, [%rd1+183];
	setp.eq.s16 	%p194, %rs188, 0;
	mov.b32 	%r339, 183;
	@%p194 bra 	$L__BB0_316;
	ld.local.u8 	%rs189, [%rd1+184];
	setp.eq.s16 	%p195, %rs189, 0;
	mov.b32 	%r339, 184;
	@%p195 bra 	$L__BB0_316;
	ld.local.u8 	%rs190, [%rd1+185];
	setp.eq.s16 	%p196, %rs190, 0;
	mov.b32 	%r339, 185;
	@%p196 bra 	$L__BB0_316;
	ld.local.u8 	%rs191, [%rd1+186];
	setp.eq.s16 	%p197, %rs191, 0;
	mov.b32 	%r339, 186;
	@%p197 bra 	$L__BB0_316;
	ld.local.u8 	%rs192, [%rd1+187];
	setp.eq.s16 	%p198, %rs192, 0;
	mov.b32 	%r339, 187;
	@%p198 bra 	$L__BB0_316;
	ld.local.u8 	%rs193, [%rd1+188];
	setp.eq.s16 	%p199, %rs193, 0;
	mov.b32 	%r339, 188;
	@%p199 bra 	$L__BB0_316;
	ld.local.u8 	%rs194, [%rd1+189];
	setp.eq.s16 	%p200, %rs194, 0;
	mov.b32 	%r339, 189;
	@%p200 bra 	$L__BB0_316;
	ld.local.u8 	%rs195, [%rd1+190];
	setp.eq.s16 	%p201, %rs195, 0;
	mov.b32 	%r339, 190;
	@%p201 bra 	$L__BB0_316;
	ld.local.u8 	%rs196, [%rd1+191];
	setp.eq.s16 	%p202, %rs196, 0;
	mov.b32 	%r339, 191;
	@%p202 bra 	$L__BB0_316;
	ld.local.u8 	%rs197, [%rd1+192];
	setp.eq.s16 	%p203, %rs197, 0;
	mov.b32 	%r339, 192;
	@%p203 bra 	$L__BB0_316;
	ld.local.u8 	%rs198, [%rd1+193];
	setp.eq.s16 	%p204, %rs198, 0;
	mov.b32 	%r339, 193;
	@%p204 bra 	$L__BB0_316;
	ld.local.u8 	%rs199, [%rd1+194];
	setp.eq.s16 	%p205, %rs199, 0;
	mov.b32 	%r339, 194;
	@%p205 bra 	$L__BB0_316;
	ld.local.u8 	%rs200, [%rd1+195];
	setp.eq.s16 	%p206, %rs200, 0;
	mov.b32 	%r339, 195;
	@%p206 bra 	$L__BB0_316;
	ld.local.u8 	%rs201, [%rd1+196];
	setp.eq.s16 	%p207, %rs201, 0;
	mov.b32 	%r339, 196;
	@%p207 bra 	$L__BB0_316;
	ld.local.u8 	%rs202, [%rd1+197];
	setp.eq.s16 	%p208, %rs202, 0;
	mov.b32 	%r339, 197;
	@%p208 bra 	$L__BB0_316;
	ld.local.u8 	%rs203, [%rd1+198];
	setp.eq.s16 	%p209, %rs203, 0;
	mov.b32 	%r339, 198;
	@%p209 bra 	$L__BB0_316;
	ld.local.u8 	%rs204, [%rd1+199];
	setp.eq.s16 	%p210, %rs204, 0;
	mov.b32 	%r339, 199;
	@%p210 bra 	$L__BB0_316;
	ld.local.u8 	%rs205, [%rd1+200];
	setp.eq.s16 	%p211, %rs205, 0;
	mov.b32 	%r339, 200;
	@%p211 bra 	$L__BB0_316;
	ld.local.u8 	%rs206, [%rd1+201];
	setp.eq.s16 	%p212, %rs206, 0;
	mov.b32 	%r339, 201;
	@%p212 bra 	$L__BB0_316;
	ld.local.u8 	%rs207, [%rd1+202];
	setp.eq.s16 	%p213, %rs207, 0;
	mov.b32 	%r339, 202;
	@%p213 bra 	$L__BB0_316;
	ld.local.u8 	%rs208, [%rd1+203];
	setp.eq.s16 	%p214, %rs208, 0;
	mov.b32 	%r339, 203;
	@%p214 bra 	$L__BB0_316;
	ld.local.u8 	%rs209, [%rd1+204];
	setp.eq.s16 	%p215, %rs209, 0;
	mov.b32 	%r339, 204;
	@%p215 bra 	$L__BB0_316;
	ld.local.u8 	%rs210, [%rd1+205];
	setp.eq.s16 	%p216, %rs210, 0;
	mov.b32 	%r339, 205;
	@%p216 bra 	$L__BB0_316;
	ld.local.u8 	%rs211, [%rd1+206];
	setp.eq.s16 	%p217, %rs211, 0;
	mov.b32 	%r339, 206;
	@%p217 bra 	$L__BB0_316;
	ld.local.u8 	%rs212, [%rd1+207];
	setp.eq.s16 	%p218, %rs212, 0;
	mov.b32 	%r339, 207;
	@%p218 bra 	$L__BB0_316;
	ld.local.u8 	%rs213, [%rd1+208];
	setp.eq.s16 	%p219, %rs213, 0;
	mov.b32 	%r339, 208;
	@%p219 bra 	$L__BB0_316;
	ld.local.u8 	%rs214, [%rd1+209];
	setp.eq.s16 	%p220, %rs214, 0;
	mov.b32 	%r339, 209;
	@%p220 bra 	$L__BB0_316;
	ld.local.u8 	%rs215, [%rd1+210];
	setp.eq.s16 	%p221, %rs215, 0;
	mov.b32 	%r339, 210;
	@%p221 bra 	$L__BB0_316;
	ld.local.u8 	%rs216, [%rd1+211];
	setp.eq.s16 	%p222, %rs216, 0;
	mov.b32 	%r339, 211;
	@%p222 bra 	$L__BB0_316;
	ld.local.u8 	%rs217, [%rd1+212];
	setp.eq.s16 	%p223, %rs217, 0;
	mov.b32 	%r339, 212;
	@%p223 bra 	$L__BB0_316;
	ld.local.u8 	%rs218, [%rd1+213];
	setp.eq.s16 	%p224, %rs218, 0;
	mov.b32 	%r339, 213;
	@%p224 bra 	$L__BB0_316;
	ld.local.u8 	%rs219, [%rd1+214];
	setp.eq.s16 	%p225, %rs219, 0;
	mov.b32 	%r339, 214;
	@%p225 bra 	$L__BB0_316;
	ld.local.u8 	%rs220, [%rd1+215];
	setp.eq.s16 	%p226, %rs220, 0;
	mov.b32 	%r339, 215;
	@%p226 bra 	$L__BB0_316;
	ld.local.u8 	%rs221, [%rd1+216];
	setp.eq.s16 	%p227, %rs221, 0;
	mov.b32 	%r339, 216;
	@%p227 bra 	$L__BB0_316;
	ld.local.u8 	%rs222, [%rd1+217];
	setp.eq.s16 	%p228, %rs222, 0;
	mov.b32 	%r339, 217;
	@%p228 bra 	$L__BB0_316;
	ld.local.u8 	%rs223, [%rd1+218];
	setp.eq.s16 	%p229, %rs223, 0;
	mov.b32 	%r339, 218;
	@%p229 bra 	$L__BB0_316;
	ld.local.u8 	%rs224, [%rd1+219];
	setp.eq.s16 	%p230, %rs224, 0;
	mov.b32 	%r339, 219;
	@%p230 bra 	$L__BB0_316;
	ld.local.u8 	%rs225, [%rd1+220];
	setp.eq.s16 	%p231, %rs225, 0;
	mov.b32 	%r339, 220;
	@%p231 bra 	$L__BB0_316;
	ld.local.u8 	%rs226, [%rd1+221];
	setp.eq.s16 	%p232, %rs226, 0;
	mov.b32 	%r339, 221;
	@%p232 bra 	$L__BB0_316;
	ld.local.u8 	%rs227, [%rd1+222];
	setp.eq.s16 	%p233, %rs227, 0;
	mov.b32 	%r339, 222;
	@%p233 bra 	$L__BB0_316;
	ld.local.u8 	%rs228, [%rd1+223];
	setp.eq.s16 	%p234, %rs228, 0;
	mov.b32 	%r339, 223;
	@%p234 bra 	$L__BB0_316;
	ld.local.u8 	%rs229, [%rd1+224];
	setp.eq.s16 	%p235, %rs229, 0;
	mov.b32 	%r339, 224;
	@%p235 bra 	$L__BB0_316;
	ld.local.u8 	%rs230, [%rd1+225];
	setp.eq.s16 	%p236, %rs230, 0;
	mov.b32 	%r339, 225;
	@%p236 bra 	$L__BB0_316;
	ld.local.u8 	%rs231, [%rd1+226];
	setp.eq.s16 	%p237, %rs231, 0;
	mov.b32 	%r339, 226;
	@%p237 bra 	$L__BB0_316;
	ld.local.u8 	%rs232, [%rd1+227];
	setp.eq.s16 	%p238, %rs232, 0;
	mov.b32 	%r339, 227;
	@%p238 bra 	$L__BB0_316;
	ld.local.u8 	%rs233, [%rd1+228];
	setp.eq.s16 	%p239, %rs233, 0;
	mov.b32 	%r339, 228;
	@%p239 bra 	$L__BB0_316;
	ld.local.u8 	%rs234, [%rd1+229];
	setp.eq.s16 	%p240, %rs234, 0;
	mov.b32 	%r339, 229;
	@%p240 bra 	$L__BB0_316;
	ld.local.u8 	%rs235, [%rd1+230];
	setp.eq.s16 	%p241, %rs235, 0;
	mov.b32 	%r339, 230;
	@%p241 bra 	$L__BB0_316;
	ld.local.u8 	%rs236, [%rd1+231];
	setp.eq.s16 	%p242, %rs236, 0;
	mov.b32 	%r339, 231;
	@%p242 bra 	$L__BB0_316;
	ld.local.u8 	%rs237, [%rd1+232];
	setp.eq.s16 	%p243, %rs237, 0;
	mov.b32 	%r339, 232;
	@%p243 bra 	$L__BB0_316;
	ld.local.u8 	%rs238, [%rd1+233];
	setp.eq.s16 	%p244, %rs238, 0;
	mov.b32 	%r339, 233;
	@%p244 bra 	$L__BB0_316;
	ld.local.u8 	%rs239, [%rd1+234];
	setp.eq.s16 	%p245, %rs239, 0;
	mov.b32 	%r339, 234;
	@%p245 bra 	$L__BB0_316;
	ld.local.u8 	%rs240, [%rd1+235];
	setp.eq.s16 	%p246, %rs240, 0;
	mov.b32 	%r339, 235;
	@%p246 bra 	$L__BB0_316;
	ld.local.u8 	%rs241, [%rd1+236];
	setp.eq.s16 	%p247, %rs241, 0;
	mov.b32 	%r339, 236;
	@%p247 bra 	$L__BB0_316;
	ld.local.u8 	%rs242, [%rd1+237];
	setp.eq.s16 	%p248, %rs242, 0;
	mov.b32 	%r339, 237;
	@%p248 bra 	$L__BB0_316;
	ld.local.u8 	%rs243, [%rd1+238];
	setp.eq.s16 	%p249, %rs243, 0;
	mov.b32 	%r339, 238;
	@%p249 bra 	$L__BB0_316;
	ld.local.u8 	%rs244, [%rd1+239];
	setp.eq.s16 	%p250, %rs244, 0;
	mov.b32 	%r339, 239;
	@%p250 bra 	$L__BB0_316;
	ld.local.u8 	%rs245, [%rd1+240];
	setp.eq.s16 	%p251, %rs245, 0;
	mov.b32 	%r339, 240;
	@%p251 bra 	$L__BB0_316;
	ld.local.u8 	%rs246, [%rd1+241];
	setp.eq.s16 	%p252, %rs246, 0;
	mov.b32 	%r339, 241;
	@%p252 bra 	$L__BB0_316;
	ld.local.u8 	%rs247, [%rd1+242];
	setp.eq.s16 	%p253, %rs247, 0;
	mov.b32 	%r339, 242;
	@%p253 bra 	$L__BB0_316;
	ld.local.u8 	%rs248, [%rd1+243];
	setp.eq.s16 	%p254, %rs248, 0;
	mov.b32 	%r339, 243;
	@%p254 bra 	$L__BB0_316;
	ld.local.u8 	%rs249, [%rd1+244];
	setp.eq.s16 	%p255, %rs249, 0;
	mov.b32 	%r339, 244;
	@%p255 bra 	$L__BB0_316;
	ld.local.u8 	%rs250, [%rd1+245];
	setp.eq.s16 	%p256, %rs250, 0;
	mov.b32 	%r339, 245;
	@%p256 bra 	$L__BB0_316;
	ld.local.u8 	%rs251, [%rd1+246];
	setp.eq.s16 	%p257, %rs251, 0;
	mov.b32 	%r339, 246;
	@%p257 bra 	$L__BB0_316;
	ld.local.u8 	%rs252, [%rd1+247];
	setp.eq.s16 	%p258, %rs252, 0;
	mov.b32 	%r339, 247;
	@%p258 bra 	$L__BB0_316;
	ld.local.u8 	%rs253, [%rd1+248];
	setp.eq.s16 	%p259, %rs253, 0;
	mov.b32 	%r339, 248;
	@%p259 bra 	$L__BB0_316;
	ld.local.u8 	%rs254, [%rd1+249];
	setp.eq.s16 	%p260, %rs254, 0;
	mov.b32 	%r339, 249;
	@%p260 bra 	$L__BB0_316;
	ld.local.u8 	%rs255, [%rd1+250];
	setp.eq.s16 	%p261, %rs255, 0;
	mov.b32 	%r339, 250;
	@%p261 bra 	$L__BB0_316;
	ld.local.u8 	%rs256, [%rd1+251];
	setp.eq.s16 	%p262, %rs256, 0;
	mov.b32 	%r339, 251;
	@%p262 bra 	$L__BB0_316;
	ld.local.u8 	%rs257, [%rd1+252];
	setp.eq.s16 	%p263, %rs257, 0;
	mov.b32 	%r339, 252;
	@%p263 bra 	$L__BB0_316;
	ld.local.u8 	%rs258, [%rd1+253];
	setp.eq.s16 	%p264, %rs258, 0;
	mov.b32 	%r339, 253;
	@%p264 bra 	$L__BB0_316;
	ld.local.u8 	%rs259, [%rd1+254];
	setp.eq.s16 	%p265, %rs259, 0;
	mov.b32 	%r339, 254;
	@%p265 bra 	$L__BB0_316;
	ld.local.u8 	%rs260, [%rd1+255];
	setp.eq.s16 	%p266, %rs260, 0;
	mov.b32 	%r287, 255;
	mov.u32 	%r339, %r287;
	@%p266 bra 	$L__BB0_316;
	ld.local.u8 	%rs261, [%rd1+256];
	setp.eq.s16 	%p267, %rs261, 0;
	mov.b32 	%r288, 256;
	mov.u32 	%r339, %r288;
	@%p267 bra 	$L__BB0_316;
	ld.local.u8 	%rs262, [%rd1+257];
	setp.eq.s16 	%p268, %rs262, 0;
	mov.b32 	%r289, 257;
	mov.u32 	%r339, %r289;
	@%p268 bra 	$L__BB0_316;
	ld.local.u8 	%rs263, [%rd1+258];
	setp.eq.s16 	%p269, %rs263, 0;
	mov.b32 	%r290, 258;
	mov.u32 	%r339, %r290;
	@%p269 bra 	$L__BB0_316;
	ld.local.u8 	%rs264, [%rd1+259];
	setp.eq.s16 	%p270, %rs264, 0;
	mov.b32 	%r291, 259;
	mov.u32 	%r339, %r291;
	@%p270 bra 	$L__BB0_316;
	ld.local.u8 	%rs265, [%rd1+260];
	setp.eq.s16 	%p271, %rs265, 0;
	mov.b32 	%r292, 260;
	mov.u32 	%r339, %r292;
	@%p271 bra 	$L__BB0_316;
	ld.local.u8 	%rs266, [%rd1+261];
	setp.eq.s16 	%p272, %rs266, 0;
	mov.b32 	%r293, 261;
	mov.u32 	%r339, %r293;
	@%p272 bra 	$L__BB0_316;
	ld.local.u8 	%rs267, [%rd1+262];
	setp.eq.s16 	%p273, %rs267, 0;
	mov.b32 	%r294, 262;
	mov.u32 	%r339, %r294;
	@%p273 bra 	$L__BB0_316;
	ld.local.u8 	%rs268, [%rd1+263];
	setp.eq.s16 	%p274, %rs268, 0;
	mov.b32 	%r295, 263;
	mov.u32 	%r339, %r295;
	@%p274 bra 	$L__BB0_316;
	ld.local.u8 	%rs269, [%rd1+264];
	setp.eq.s16 	%p275, %rs269, 0;
	mov.b32 	%r296, 264;
	mov.u32 	%r339, %r296;
	@%p275 bra 	$L__BB0_316;
	ld.local.u8 	%rs270, [%rd1+265];
	setp.eq.s16 	%p276, %rs270, 0;
	mov.b32 	%r297, 265;
	mov.u32 	%r339, %r297;
	@%p276 bra 	$L__BB0_316;
	ld.local.u8 	%rs271, [%rd1+266];
	setp.eq.s16 	%p277, %rs271, 0;
	mov.b32 	%r298, 266;
	mov.u32 	%r339, %r298;
	@%p277 bra 	$L__BB0_316;
	ld.local.u8 	%rs272, [%rd1+267];
	setp.eq.s16 	%p278, %rs272, 0;
	mov.b32 	%r299, 267;
	mov.u32 	%r339, %r299;
	@%p278 bra 	$L__BB0_316;
	ld.local.u8 	%rs273, [%rd1+268];
	setp.eq.s16 	%p279, %rs273, 0;
	mov.b32 	%r300, 268;
	mov.u32 	%r339, %r300;
	@%p279 bra 	$L__BB0_316;
	ld.local.u8 	%rs274, [%rd1+269];
	setp.eq.s16 	%p280, %rs274, 0;
	mov.b32 	%r301, 269;
	mov.u32 	%r339, %r301;
	@%p280 bra 	$L__BB0_316;
	ld.local.u8 	%rs275, [%rd1+270];
	setp.eq.s16 	%p281, %rs275, 0;
	mov.b32 	%r302, 270;
	mov.u32 	%r339, %r302;
	@%p281 bra 	$L__BB0_316;
	ld.local.u8 	%rs276, [%rd1+271];
	setp.eq.s16 	%p282, %rs276, 0;
	mov.b32 	%r303, 271;
	mov.u32 	%r339, %r303;
	@%p282 bra 	$L__BB0_316;
	ld.local.u8 	%rs277, [%rd1+272];
	setp.eq.s16 	%p283, %rs277, 0;
	mov.b32 	%r304, 272;
	mov.u32 	%r339, %r304;
	@%p283 bra 	$L__BB0_316;
	ld.local.u8 	%rs278, [%rd1+273];
	setp.eq.s16 	%p284, %rs278, 0;
	mov.b32 	%r305, 273;
	mov.u32 	%r339, %r305;
	@%p284 bra 	$L__BB0_316;
	ld.local.u8 	%rs279, [%rd1+274];
	setp.eq.s16 	%p285, %rs279, 0;
	mov.b32 	%r306, 274;
	mov.u32 	%r339, %r306;
	@%p285 bra 	$L__BB0_316;
	ld.local.u8 	%rs280, [%rd1+275];
	setp.eq.s16 	%p286, %rs280, 0;
	mov.b32 	%r307, 275;
	mov.u32 	%r339, %r307;
	@%p286 bra 	$L__BB0_316;
	ld.local.u8 	%rs281, [%rd1+276];
	setp.eq.s16 	%p287, %rs281, 0;
	mov.b32 	%r308, 276;
	mov.u32 	%r339, %r308;
	@%p287 bra 	$L__BB0_316;
	ld.local.u8 	%rs282, [%rd1+277];
	setp.eq.s16 	%p288, %rs282, 0;
	mov.b32 	%r309, 277;
	mov.u32 	%r339, %r309;
	@%p288 bra 	$L__BB0_316;
	ld.local.u8 	%rs283, [%rd1+278];
	setp.eq.s16 	%p289, %rs283, 0;
	mov.b32 	%r310, 278;
	mov.u32 	%r339, %r310;
	@%p289 bra 	$L__BB0_316;
	ld.local.u8 	%rs284, [%rd1+279];
	setp.eq.s16 	%p290, %rs284, 0;
	mov.b32 	%r311, 279;
	mov.u32 	%r339, %r311;
	@%p290 bra 	$L__BB0_316;
	ld.local.u8 	%rs285, [%rd1+280];
	setp.eq.s16 	%p291, %rs285, 0;
	mov.b32 	%r312, 280;
	mov.u32 	%r339, %r312;
	@%p291 bra 	$L__BB0_316;
	ld.local.u8 	%rs286, [%rd1+281];
	setp.eq.s16 	%p292, %rs286, 0;
	mov.b32 	%r313, 281;
	mov.u32 	%r339, %r313;
	@%p292 bra 	$L__BB0_316;
	ld.local.u8 	%rs287, [%rd1+282];
	setp.eq.s16 	%p293, %rs287, 0;
	mov.b32 	%r314, 282;
	mov.u32 	%r339, %r314;
	@%p293 bra 	$L__BB0_316;
	ld.local.u8 	%rs288, [%rd1+283];
	setp.eq.s16 	%p294, %rs288, 0;
	mov.b32 	%r315, 283;
	mov.u32 	%r339, %r315;
	@%p294 bra 	$L__BB0_316;
	ld.local.u8 	%rs289, [%rd1+284];
	setp.eq.s16 	%p295, %rs289, 0;
	mov.b32 	%r316, 284;
	mov.u32 	%r339, %r316;
	@%p295 bra 	$L__BB0_316;
	ld.local.u8 	%rs290, [%rd1+285];
	setp.eq.s16 	%p296, %rs290, 0;
	mov.b32 	%r317, 285;
	mov.u32 	%r339, %r317;
	@%p296 bra 	$L__BB0_316;
	ld.local.u8 	%rs291, [%rd1+286];
	setp.eq.s16 	%p297, %rs291, 0;
	mov.b32 	%r318, 286;
	mov.u32 	%r339, %r318;
	@%p297 bra 	$L__BB0_316;
	ld.local.u8 	%rs292, [%rd1+287];
	setp.eq.s16 	%p298, %rs292, 0;
	mov.b32 	%r319, 287;
	mov.u32 	%r339, %r319;
	@%p298 bra 	$L__BB0_316;
	ld.local.u8 	%rs293, [%rd1+288];
	setp.eq.s16 	%p299, %rs293, 0;
	mov.b32 	%r320, 288;
	mov.u32 	%r339, %r320;
	@%p299 bra 	$L__BB0_316;
	ld.local.u8 	%rs294, [%rd1+289];
	setp.eq.s16 	%p300, %rs294, 0;
	mov.b32 	%r321, 289;
	mov.u32 	%r339, %r321;
	@%p300 bra 	$L__BB0_316;
	ld.local.u8 	%rs295, [%rd1+290];
	setp.eq.s16 	%p301, %rs295, 0;
	mov.b32 	%r322, 290;
	mov.u32 	%r339, %r322;
	@%p301 bra 	$L__BB0_316;
	ld.local.u8 	%rs296, [%rd1+291];
	setp.eq.s16 	%p302, %rs296, 0;
	mov.b32 	%r323, 291;
	mov.u32 	%r339, %r323;
	@%p302 bra 	$L__BB0_316;
	ld.local.u8 	%rs297, [%rd1+292];
	setp.eq.s16 	%p303, %rs297, 0;
	mov.b32 	%r324, 292;
	mov.u32 	%r339, %r324;
	@%p303 bra 	$L__BB0_316;
	ld.local.u8 	%rs298, [%rd1+293];
	setp.eq.s16 	%p304, %rs298, 0;
	mov.b32 	%r325, 293;
	mov.u32 	%r339, %r325;
	@%p304 bra 	$L__BB0_316;
	ld.local.u8 	%rs299, [%rd1+294];
	setp.eq.s16 	%p305, %rs299, 0;
	mov.b32 	%r326, 294;
	mov.u32 	%r339, %r326;
	@%p305 bra 	$L__BB0_316;
	ld.local.u8 	%rs300, [%rd1+295];
	setp.eq.s16 	%p306, %rs300, 0;
	mov.b32 	%r327, 295;
	mov.u32 	%r339, %r327;
	@%p306 bra 	$L__BB0_316;
	ld.local.u8 	%rs301, [%rd1+296];
	setp.eq.s16 	%p307, %rs301, 0;
	mov.b32 	%r328, 296;
	mov.u32 	%r339, %r328;
	@%p307 bra 	$L__BB0_316;
	ld.local.u8 	%rs302, [%rd1+297];
	setp.eq.s16 	%p308, %rs302, 0;
	mov.b32 	%r329, 297;
	mov.u32 	%r339, %r329;
	@%p308 bra 	$L__BB0_316;
	ld.local.u8 	%rs303, [%rd1+298];
	setp.eq.s16 	%p309, %rs303, 0;
	mov.b32 	%r330, 298;
	mov.u32 	%r339, %r330;
	@%p309 bra 	$L__BB0_316;
	ld.local.u8 	%rs304, [%rd1+299];
	setp.eq.s16 	%p310, %rs304, 0;
	selp.b32 	%r9, 299, 300, %p310;
	mov.u32 	%r339, %r9;
$L__BB0_316:
	mul.wide.u32 	%rd29, %r337, 4;
	add.s64 	%rd30, %rd3, %rd29;
	st.global.u32 	[%rd30], %r339;
	mul.lo.s32 	%r11, %r337, 300;
	mov.b32 	%r340, 0;
$L__BB0_317:
	add.s32 	%r332, %r340, %r11;
	mul.wide.u32 	%rd31, %r332, 4;
	add.s64 	%rd11, %rd2, %rd31;
	ld.global.u32 	%r333, [%rd11];
	setp.eq.s32 	%p311, %r333, 0;
	mul.wide.u32 	%rd32, %r340, 4;
	add.s64 	%rd12, %rd3, %rd32;
	@%p311 bra 	$L__BB0_320;
	ld.global.u32 	%r13, [%rd12];
	setp.eq.s32 	%p312, %r13, -1;
	@%p312 bra 	$L__BB0_320;
	cvt.s64.s32 	%rd33, %r13;
	add.s64 	%rd34, %rd1, %rd33;
	mov.b16 	%rs305, 0;
	st.local.u8 	[%rd34], %rs305;
$L__BB0_320:
	ld.global.u32 	%r334, [%rd11+4];
	setp.eq.s32 	%p313, %r334, 0;
	@%p313 bra 	$L__BB0_323;
	ld.global.u32 	%r14, [%rd12+4];
	setp.eq.s32 	%p314, %r14, -1;
	@%p314 bra 	$L__BB0_323;
	cvt.s64.s32 	%rd35, %r14;
	add.s64 	%rd36, %rd1, %rd35;
	mov.b16 	%rs306, 0;
	st.local.u8 	[%rd36], %rs306;
$L__BB0_323:
	ld.global.u32 	%r335, [%rd11+8];
	setp.eq.s32 	%p315, %r335, 0;
	@%p315 bra 	$L__BB0_326;
	ld.global.u32 	%r15, [%rd12+8];
	setp.eq.s32 	%p316, %r15, -1;
	@%p316 bra 	$L__BB0_326;
	cvt.s64.s32 	%rd37, %r15;
	add.s64 	%rd38, %rd1, %rd37;
	mov.b16 	%rs307, 0;
	st.local.u8 	[%rd38], %rs307;
$L__BB0_326:
	ld.global.u32 	%r336, [%rd11+12];
	setp.eq.s32 	%p317, %r336, 0;
	@%p317 bra 	$L__BB0_329;
	ld.global.u32 	%r16, [%rd12+12];
	setp.eq.s32 	%p318, %r16, -1;
	@%p318 bra 	$L__BB0_329;
	cvt.s64.s32 	%rd39, %r16;
	add.s64 	%rd40, %rd1, %rd39;
	mov.b16 	%rs308, 0;
	st.local.u8 	[%rd40], %rs308;
$L__BB0_329:
	add.s32 	%r340, %r340, 4;
	setp.ne.s32 	%p319, %r340, 300;
	@%p319 bra 	$L__BB0_317;
	add.s32 	%r337, %r337, 1;
	setp.ne.s32 	%p320, %r337, 300;
	@%p320 bra 	$L__BB0_2;
$L__BB0_331:
	ret;

}


// ===== COMPILED SASS (sm_100) =====

	.target	sm_100

	.elftype	@"ET_EXEC"


//--------------------- .note.nv.tkinfo           --------------------------
	.section	.note.nv.tkinfo,"",@"SHT_NOTE"
	.sectionflags	@"SHF_NOTE_NV_TKINFO"
	.tkinfo
        /*0018*/ 	.word	0x00000002
        /*0030*/ 	.string	""
        /*0030*/ 	.string	"ptxas"
        /*0030*/ 	.string	"Cuda compilation tools, release 13.0, V13.0.88"
        /*0030*/ 	.string	"Build cuda_13.0.r13.0/compiler.36424714_0"
        /*0030*/ 	.string	"-arch sm_100 -m 64 "



//--------------------- .note.nv.cuinfo           --------------------------
	.section	.note.nv.cuinfo,"",@"SHT_NOTE"
	.sectionflags	@"SHF_NOTE_NV_CUINFO"
        /*0018*/ 	.short	0x0002
        /*001a*/ 	.short	0x0064
        /*001c*/ 	.short	0x0082
	.zero		2


//--------------------- .nv.info                  --------------------------
	.section	.nv.info,"",@"SHT_CUDA_INFO"
	.align	4


	//----- nvinfo : EIATTR_REGCOUNT
	.align		4
        /*0000*/ 	.byte	0x04, 0x2f
        /*0002*/ 	.short	(.L_1 - .L_0)
	.align		4
.L_0:
        /*0004*/ 	.word	index@(_Z24cudaGreedyColoringKernelPiS_)
        /*0008*/ 	.word	0x00000014


	//----- nvinfo : EIATTR_FRAME_SIZE
	.align		4
.L_1:
        /*000c*/ 	.byte	0x04, 0x11
        /*000e*/ 	.short	(.L_3 - .L_2)
	.align		4
.L_2:
        /*0010*/ 	.word	index@(_Z24cudaGreedyColoringKernelPiS_)
        /*0014*/ 	.word	0x00000130


	//----- nvinfo : EIATTR_MIN_STACK_SIZE
	.align		4
.L_3:
        /*0018*/ 	.byte	0x04, 0x12
        /*001a*/ 	.short	(.L_5 - .L_4)
	.align		4
.L_4:
        /*001c*/ 	.word	index@(_Z24cudaGreedyColoringKernelPiS_)
        /*0020*/ 	.word	0x00000130
.L_5:


//--------------------- .nv.compat                --------------------------
	.section	.nv.compat,"",@"SHT_CUDA_COMPAT_INFO"
	.align	4
        /*0000*/ 	.byte	0x02, 0x09, 0x00, 0x00, 0x02, 0x02, 0x01, 0x00, 0x02, 0x05, 0x05, 0x00, 0x03, 0x07, 0x01, 0x01
        /*0010*/ 	.byte	0x02, 0x03, 0x00, 0x00, 0x02, 0x06, 0x01, 0x00, 0x04, 0x0b, 0x08, 0x00, 0x09, 0x00, 0x00, 0x00
        /*0020*/ 	.byte	0x00, 0x00, 0x00, 0x00


//--------------------- .nv.info._Z24cudaGreedyColoringKernelPiS_ --------------------------
	.section	.nv.info._Z24cudaGreedyColoringKernelPiS_,"",@"SHT_CUDA_INFO"
	.sectionflags	@""
	.align	4


	//----- nvinfo : EIATTR_CUDA_API_VERSION
	.align		4
        /*0000*/ 	.byte	0x04, 0x37
        /*0002*/ 	.short	(.L_7 - .L_6)
.L_6:
        /*0004*/ 	.word	0x00000082


	//----- nvinfo : EIATTR_KPARAM_INFO
	.align		4
.L_7:
        /*0008*/ 	.byte	0x04, 0x17
        /*000a*/ 	.short	(.L_9 - .L_8)
.L_8:
        /*000c*/ 	.word	0x00000000
        /*0010*/ 	.short	0x0001
        /*0012*/ 	.short	0x0008
        /*0014*/ 	.byte	0x00, 0xf5, 0x21, 0x00


	//----- nvinfo : EIATTR_KPARAM_INFO
	.align		4
.L_9:
        /*0018*/ 	.byte	0x04, 0x17
        /*001a*/ 	.short	(.L_11 - .L_10)
.L_10:
        /*001c*/ 	.word	0x00000000
        /*0020*/ 	.short	0x0000
        /*0022*/ 	.short	0x0000
        /*0024*/ 	.byte	0x00, 0xf5, 0x21, 0x00


	//----- nvinfo : EIATTR_SPARSE_MMA_MASK
	.align		4
.L_11:
        /*0028*/ 	.byte	0x03, 0x50
        /*002a*/ 	.short	0x0000


	//----- nvinfo : EIATTR_MAXREG_COUNT
	.align		4
        /*002c*/ 	.byte	0x03, 0x1b
        /*002e*/ 	.short	0x00ff


	//----- nvinfo : EIATTR_MERCURY_ISA_VERSION
	.align		4
        /*0030*/ 	.byte	0x03, 0x5f
        /*0032*/ 	.short	0x0101


	//----- nvinfo : EIATTR_VRC_CTA_INIT_COUNT
	.align		4
        /*0034*/ 	.byte	0x02, 0x4a
	.zero		1
	.zero		1


	//----- nvinfo : EIATTR_EXIT_INSTR_OFFSETS
	.align		4
        /*0038*/ 	.byte	0x04, 0x1c
        /*003a*/ 	.short	(.L_13 - .L_12)


	//   ....[0]....
.L_12:
        /*003c*/ 	.word	0x00000070


	//   ....[1]....
        /*0040*/ 	.word	0x00006800


	//----- nvinfo : EIATTR_CRS_STACK_SIZE
	.align		4
.L_13:
        /*0044*/ 	.byte	0x04, 0x1e
        /*0046*/ 	.short	(.L_15 - .L_14)
.L_14:
        /*0048*/ 	.word	0x00000000


	//----- nvinfo : EIATTR_CBANK_PARAM_SIZE
	.align		4
.L_15:
        /*004c*/ 	.byte	0x03, 0x19
        /*004e*/ 	.short	0x0010


	//----- nvinfo : EIATTR_PARAM_CBANK
	.align		4
        /*0050*/ 	.byte	0x04, 0x0a
        /*0052*/ 	.short	(.L_17 - .L_16)
	.align		4
.L_16:
        /*0054*/ 	.word	index@(.nv.constant0._Z24cudaGreedyColoringKernelPiS_)
        /*0058*/ 	.short	0x0380
        /*005a*/ 	.short	0x0010


	//----- nvinfo : EIATTR_SW_WAR
	.align		4
.L_17:
        /*005c*/ 	.byte	0x04, 0x36
        /*005e*/ 	.short	(.L_19 - .L_18)
.L_18:
        /*0060*/ 	.word	0x00000008
.L_19:


//--------------------- .nv.callgraph             --------------------------
	.section	.nv.callgraph,"",@"SHT_CUDA_CALLGRAPH"
	.align	4
	.sectionentsize	8
	.align		4
        /*0000*/ 	.word	0x00000000
	.align		4
        /*0004*/ 	.word	0xffffffff
	.align		4
        /*0008*/ 	.word	0x00000000
	.align		4
        /*000c*/ 	.word	0xfffffffe
	.align		4
        /*0010*/ 	.word	0x00000000
	.align		4
        /*0014*/ 	.word	0xfffffffd
	.align		4
        /*0018*/ 	.word	0x00000000
	.align		4
        /*001c*/ 	.word	0xfffffffc


//--------------------- .text._Z24cudaGreedyColoringKernelPiS_ --------------------------
	.section	.text._Z24cudaGreedyColoringKernelPiS_,"ax",@progbits
	.align	128
        .global         _Z24cudaGreedyColoringKernelPiS_
        .type           _Z24cudaGreedyColoringKernelPiS_,@function
        .size           _Z24cudaGreedyColoringKernelPiS_,(.L_x_22 - _Z24cudaGreedyColoringKernelPiS_)
        .other          _Z24cudaGreedyColoringKernelPiS_,@"STO_CUDA_ENTRY STV_DEFAULT"
_Z24cudaGreedyColoringKernelPiS_:
.text._Z24cudaGreedyColoringKernelPiS_:
[----:B------:R-:W0:Y:S01]  /*0000*/  LDC R1, c[0x0][0x37c] ;  /* 0x0000df00ff017b82 */ /* 0x000e220000000800 */
[----:B------:R-:W1:Y:S07]  /*0010*/  S2R R4, SR_TID.X ;  /* 0x0000000000047919 */ /* 0x000e6e0000002100 */
[----:B------:R-:W1:Y:S01]  /*0020*/  S2UR UR4, SR_CTAID.X ;  /* 0x00000000000479c3 */ /* 0x000e620000002500 */
[----:B0-----:R-:W-:-:S07]  /*0030*/  VIADD R1, R1, 0xfffffed0 ;  /* 0xfffffed001017836 */ /* 0x001fce0000000000 */
[----:B------:R-:W1:Y:S02]  /*0040*/  LDC R3, c[0x0][0x360] ;  /* 0x0000d800ff037b82 */ /* 0x000e640000000800 */
[----:B-1----:R-:W-:-:S05]  /*0050*/  IMAD R4, R3, UR4, R4 ;  /* 0x0000000403047c24 */ /* 0x002fca000f8e0204 */
[----:B------:R-:W-:-:S13]  /*0060*/  ISETP.GT.AND P0, PT, R4, 0x270f, PT ;  /* 0x0000270f0400780c */ /* 0x000fda0003f04270 */
[----:B------:R-:W-:Y:S05]  /*0070*/  @P0 EXIT ;  /* 0x000000000000094d */ /* 0x000fea0003800000 */
[----:B------:R-:W0:Y:S01]  /*0080*/  LDC.64 R2, c[0x0][0x388] ;  /* 0x0000e200ff027b82 */ /* 0x000e220000000a00 */
[----:B------:R-:W1:Y:S01]  /*0090*/  LDCU.64 UR6, c[0x0][0x358] ;  /* 0x00006b00ff0677ac */ /* 0x000e620008000a00 */
[C---:B------:R-:W-:Y:S01]  /*00a0*/  IMAD R5, R4.reuse, 0x12c, RZ ;  /* 0x0000012c04057824 */ /* 0x040fe200078e02ff */
[----:B------:R-:W-:Y:S01]  /*00b0*/  STL.64 [R1], RZ ;  /* 0x000000ff01007387 */ /* 0x000fe20000100a00 */
[----:B------:R-:W-:Y:S02]  /*00c0*/  IMAD R4, R4, 0x15f90, RZ ;  /* 0x00015f9004047824 */ /* 0x000fe400078e02ff */
[----:B------:R-:W-:Y:S01]  /*00d0*/  IMAD.MOV.U32 R9, RZ, RZ, 0x1 ;  /* 0x00000001ff097424 */ /* 0x000fe200078e00ff */
[----:B------:R-:W-:Y:S01]  /*00e0*/  STL.64 [R1+0x8], RZ ;  /* 0x000008ff01007387 */ /* 0x000fe20000100a00 */
[----:B------:R-:W2:Y:S03]  /*00f0*/  LDC.64 R6, c[0x0][0x380] ;  /* 0x0000e000ff067b82 */ /* 0x000ea60000000a00 */
[----:B------:R-:W-:Y:S04]  /*0100*/  STL.64 [R1+0x10], RZ ;  /* 0x000010ff01007387 */ /* 0x000fe80000100a00 */
[----:B------:R-:W-:Y:S04]  /*0110*/  STL.64 [R1+0x18], RZ ;  /* 0x000018ff01007387 */ /* 0x000fe80000100a00 */
[----:B------:R-:W-:Y:S04]  /*0120*/  STL.64 [R1+0x20], RZ ;  /* 0x000020ff01007387 */ /* 0x000fe80000100a00 */
[----:B------:R-:W-:Y:S01]  /*0130*/  STL.64 [R1+0x28], RZ ;  /* 0x000028ff01007387 */ /* 0x000fe20000100a00 */
[----:B0-----:R-:W-:-:S03]  /*0140*/  IMAD.WIDE R2, R5, 0x4, R2 ;  /* 0x0000000405027825 */ /* 0x001fc600078e0202 */
[----:B------:R-:W-:Y:S01]  /*0150*/  STL.64 [R1+0x30], RZ ;  /* 0x000030ff01007387 */ /* 0x000fe20000100a00 */
[----:B------:R-:W-:Y:S01]  /*0160*/  IMAD.MOV.U32 R5, RZ, RZ, -0x1 ;  /* 0xffffffffff057424 */ /* 0x000fe200078e00ff */
[----:B------:R-:W-:Y:S02]  /*0170*/  IADD3 R0, P0, PT, R2, 0x8, RZ ;  /* 0x0000000802007810 */ /* 0x000fe40007f1e0ff */
[----:B------:R-:W-:Y:S03]  /*0180*/  STL.64 [R1+0x38], RZ ;  /* 0x000038ff01007387 */ /* 0x000fe60000100a00 */
[----:B------:R-:W-:Y:S01]  /*0190*/  IMAD.X R8, RZ, RZ, R3, P0 ;  /* 0x000000ffff087224 */ /* 0x000fe200000e0603 */
[----:B------:R-:W-:Y:S04]  /*01a0*/  STL.64 [R1+0x40], RZ ;  /* 0x000040ff01007387 */ /* 0x000fe80000100a00 */
        /* <DEDUP_REMOVED lines=15> */
[----:B-1----:R-:W-:Y:S04]  /*02a0*/  STG.E desc[UR6][R2.64], R5 ;  /* 0x0000000502007986 */ /* 0x002fe8000c101906 */
[----:B------:R-:W-:Y:S04]  /*02b0*/  STG.E desc[UR6][R2.64+0x4], R5 ;  /* 0x0000040502007986 */ /* 0x000fe8000c101906 */
        /* <DEDUP_REMOVED lines=211> */
[----:B------:R-:W-:Y:S04]  /*0ff0*/  STL [R1+0x128], RZ ;  /* 0x000128ff01007387 */ /* 0x000fe80000100800 */
[----:B------:R-:W-:Y:S04]  /*1000*/  STG.E desc[UR6][R2.64], RZ ;  /* 0x000000ff02007986 */ /* 0x000fe8000c101906 */
        /* <DEDUP_REMOVED lines=99> */
[----:B------:R2:W-:Y:S02]  /*1640*/  STG.E desc[UR6][R2.64+0x4ac], R5 ;  /* 0x0004ac0502007986 */ /* 0x0005e4000c101906 */
[----:B--2---:R-:W-:-:S03]  /*1650*/  IMAD.WIDE R4, R4, 0x4, R6 ;  /* 0x0000000404047825 */ /* 0x004fc600078e0206 */
[----:B------:R-:W-:-:S05]  /*1660*/  IADD3 R6, P1, PT, R4, 0x8, RZ ;  /* 0x0000000804067810 */ /* 0x000fca0007f3e0ff */
[----:B------:R-:W-:-:S08]  /*1670*/  IMAD.X R7, RZ, RZ, R5, P1 ;  /* 0x000000ffff077224 */ /* 0x000fd000008e0605 */
.L_x_20:
[----:B0123--:R-:W-:Y:S01]  /*1680*/  IMAD.WIDE.U32 R10, R9, 0x4b0, R6 ;  /* 0x000004b0090a7825 */ /* 0x00ffe200078e0006 */
[----:B------:R-:W-:-:S03]  /*1690*/  UMOV UR4, URZ ;  /* 0x000000ff00047c82 */ /* 0x000fc60008000000 */
[----:B------:R-:W-:Y:S02]  /*16a0*/  IMAD.MOV.U32 R16, RZ, RZ, R0 ;  /* 0x000000ffff107224 */ /* 0x000fe400078e0000 */
[----:B------:R-:W-:Y:S02]  /*16b0*/  IMAD.MOV.U32 R12, RZ, RZ, R10 ;  /* 0x000000ffff0c7224 */ /* 0x000fe400078e000a */
[----:B------:R-:W-:Y:S02]  /*16c0*/  IMAD.MOV.U32 R13, RZ, RZ, R11 ;  /* 0x000000ffff0d7224 */ /* 0x000fe400078e000b */
[----:B------:R-:W-:-:S07]  /*16d0*/  IMAD.MOV.U32 R15, RZ, RZ, R8 ;  /* 0x000000ffff0f7224 */ /* 0x000fce00078e0008 */
.L_x_8:
[----:B--2---:R-:W2:Y:S04]  /*16e0*/  LDG.E R17, desc[UR6][R12.64+-0x8] ;  /* 0xfffff8060c117981 */ /* 0x004ea8000c1e1900 */
[----:B---3--:R-:W3:Y:S04]  /*16f0*/  LDG.E R14, desc[UR6][R12.64+0x4] ;  /* 0x000004060c0e7981 */ /* 0x008ee8000c1e1900 */
[----:B01----:R-:W4:Y:S04]  /*1700*/  LDG.E R10, desc[UR6][R12.64+-0x4] ;  /* 0xfffffc060c0a7981 */ /* 0x003f28000c1e1900 */
[----:B------:R-:W5:Y:S01]  /*1710*/  LDG.E R11, desc[UR6][R12.64] ;  /* 0x000000060c0b7981 */ /* 0x000f62000c1e1900 */
[----:B------:R-:W-:Y:S01]  /*1720*/  UIADD3 UR4, UPT, UPT, UR4, 0x4, URZ ;  /* 0x0000000404047890 */ /* 0x000fe2000fffe0ff */
[----:B------:R-:W-:Y:S03]  /*1730*/  BSSY.RECONVERGENT B0, `(.L_x_0) ;  /* 0x000000d000007945 */ /* 0x000fe60003800200 */
[----:B------:R-:W-:Y:S01]  /*1740*/  UISETP.NE.AND UP0, UPT, UR4, 0x12c, UPT ;  /* 0x0000012c0400788c */ /* 0x000fe2000bf05270 */
[----:B--2---:R-:W-:-:S02]  /*1750*/  ISETP.NE.AND P2, PT, R17, RZ, PT ;  /* 0x000000ff1100720c */ /* 0x004fc40003f45270 */
[----:B---3--:R-:W-:Y:S01]  /*1760*/  ISETP.NE.AND P1, PT, R14, RZ, PT ;  /* 0x000000ff0e00720c */ /* 0x008fe20003f25270 */
[----:B------:R-:W-:Y:S01]  /*1770*/  IMAD.MOV.U32 R14, RZ, RZ, R16 ;  /* 0x000000ffff0e7224 */ /* 0x000fe200078e0010 */
[----:B----4-:R-:W-:Y:S02]  /*1780*/  ISETP.NE.AND P3, PT, R10, RZ, PT ;  /* 0x000000ff0a00720c */ /* 0x010fe40003f65270 */
[----:B-----5:R-:W-:-:S07]  /*1790*/  ISETP.NE.AND P0, PT, R11, RZ, PT ;  /* 0x000000ff0b00720c */ /* 0x020fce0003f05270 */
[----:B------:R-:W-:Y:S06]  /*17a0*/  @!P2 BRA `(.L_x_1) ;  /* 0x000000000014a947 */ /* 0x000fec0003800000 */
[----:B------:R-:W2:Y:S01]  /*17b0*/  LDG.E R10, desc[UR6][R14.64+-0x8] ;  /* 0xfffff8060e0a7981 */ /* 0x000ea2000c1e1900 */
[----:B------:R-:W-:Y:S01]  /*17c0*/  IMAD.MOV.U32 R11, RZ, RZ, 0x1 ;  /* 0x00000001ff0b7424 */ /* 0x000fe200078e00ff */
[----:B--2---:R-:W-:-:S13]  /*17d0*/  ISETP.NE.AND P2, PT, R10, -0x1, PT ;  /* 0xffffffff0a00780c */ /* 0x004fda0003f45270 */
[----:B------:R-:W-:-:S05]  /*17e0*/  @P2 IMAD.IADD R10, R1, 0x1, R10 ;  /* 0x00000001010a2824 */ /* 0x000fca00078e020a */
[----:B------:R0:W-:Y:S02]  /*17f0*/  @P2 STL.U8 [R10], R11 ;  /* 0x0000000b0a002387 */ /* 0x0001e40000100000 */
.L_x_1:
[----:B------:R-:W-:Y:S05]  /*1800*/  BSYNC.RECONVERGENT B0 ;  /* 0x0000000000007941 */ /* 0x000fea0003800200 */
.L_x_0:
[----:B------:R-:W-:Y:S04]  /*1810*/  BSSY.RECONVERGENT B0, `(.L_x_2) ;  /* 0x0000007000007945 */ /* 0x000fe80003800200 */
[----:B------:R-:W-:Y:S05]  /*1820*/  @!P3 BRA `(.L_x_3) ;  /* 0x000000000014b947 */ /* 0x000fea0003800000 */
[----:B0-----:R-:W2:Y:S01]  /*1830*/  LDG.E R10, desc[UR6][R14.64+-0x4] ;  /* 0xfffffc060e0a7981 */ /* 0x001ea2000c1e1900 */
[----:B------:R-:W-:Y:S01]  /*1840*/  IMAD.MOV.U32 R11, RZ, RZ, 0x1 ;  /* 0x00000001ff0b7424 */ /* 0x000fe200078e00ff */
[----:B--2---:R-:W-:-:S13]  /*1850*/  ISETP.NE.AND P2, PT, R10, -0x1, PT ;  /* 0xffffffff0a00780c */ /* 0x004fda0003f45270 */
[----:B------:R-:W-:-:S05]  /*1860*/  @P2 IMAD.IADD R10, R1, 0x1, R10 ;  /* 0x00000001010a2824 */ /* 0x000fca00078e020a */
[----:B------:R1:W-:Y:S02]  /*1870*/  @P2 STL.U8 [R10], R11 ;  /* 0x0000000b0a002387 */ /* 0x0003e40000100000 */
.L_x_3:
[----:B------:R-:W-:Y:S05]  /*1880*/  BSYNC.RECONVERGENT B0 ;  /* 0x0000000000007941 */ /* 0x000fea0003800200 */
.L_x_2:
[----:B------:R-:W-:Y:S04]  /*1890*/  BSSY.RECONVERGENT B0, `(.L_x_4) ;  /* 0x0000007000007945 */ /* 0x000fe80003800200 */
[----:B------:R-:W-:Y:S05]  /*18a0*/  @!P0 BRA `(.L_x_5) ;  /* 0x0000000000148947 */ /* 0x000fea0003800000 */
[----:B01----:R-:W2:Y:S01]  /*18b0*/  LDG.E R10, desc[UR6][R14.64] ;  /* 0x000000060e0a7981 */ /* 0x003ea2000c1e1900 */
[----:B------:R-:W-:Y:S01]  /*18c0*/  IMAD.MOV.U32 R11, RZ, RZ, 0x1 ;  /* 0x00000001ff0b7424 */ /* 0x000fe200078e00ff */
[----:B--2---:R-:W-:-:S13]  /*18d0*/  ISETP.NE.AND P0, PT, R10, -0x1, PT ;  /* 0xffffffff0a00780c */ /* 0x004fda0003f05270 */
[----:B------:R-:W-:-:S05]  /*18e0*/  @P0 IMAD.IADD R10, R1, 0x1, R10 ;  /* 0x00000001010a0824 */ /* 0x000fca00078e020a */
[----:B------:R2:W-:Y:S02]  /*18f0*/  @P0 STL.U8 [R10], R11 ;  /* 0x0000000b0a000387 */ /* 0x0005e40000100000 */
.L_x_5:
[----:B------:R-:W-:Y:S05]  /*1900*/  BSYNC.RECONVERGENT B0 ;  /* 0x0000000000007941 */ /* 0x000fea0003800200 */
.L_x_4:
[----:B------:R-:W-:Y:S04]  /*1910*/  BSSY.RECONVERGENT B0, `(.L_x_6) ;  /* 0x0000007000007945 */ /* 0x000fe80003800200 */
[----:B------:R-:W-:Y:S05]  /*1920*/  @!P1 BRA `(.L_x_7) ;  /* 0x0000000000149947 */ /* 0x000fea0003800000 */
[----:B012---:R-:W2:Y:S01]  /*1930*/  LDG.E R10, desc[UR6][R14.64+0x4] ;  /* 0x000004060e0a7981 */ /* 0x007ea2000c1e1900 */
[----:B------:R-:W-:Y:S01]  /*1940*/  IMAD.MOV.U32 R11, RZ, RZ, 0x1 ;  /* 0x00000001ff0b7424 */ /* 0x000fe200078e00ff */
[----:B--2---:R-:W-:-:S13]  /*1950*/  ISETP.NE.AND P0, PT, R10, -0x1, PT ;  /* 0xffffffff0a00780c */ /* 0x004fda0003f05270 */
[----:B------:R-:W-:-:S05]  /*1960*/  @P0 IMAD.IADD R10, R1, 0x1, R10 ;  /* 0x00000001010a0824 */ /* 0x000fca00078e020a */
[----:B------:R3:W-:Y:S02]  /*1970*/  @P0 STL.U8 [R10], R11 ;  /* 0x0000000b0a000387 */ /* 0x0007e40000100000 */
.L_x_7:
[----:B------:R-:W-:Y:S05]  /*1980*/  BSYNC.RECONVERGENT B0 ;  /* 0x0000000000007941 */ /* 0x000fea0003800200 */
.L_x_6:
[----:B------:R-:W-:Y:S02]  /*1990*/  IADD3 R12, P0, PT, R12, 0x10, RZ ;  /* 0x000000100c0c7810 */ /* 0x000fe40007f1e0ff */
[----:B------:R-:W-:-:S03]  /*19a0*/  IADD3 R16, P1, PT, R14, 0x10, RZ ;  /* 0x000000100e107810 */ /* 0x000fc60007f3e0ff */
[----:B------:R-:W-:Y:S02]  /*19b0*/  IMAD.X R13, RZ, RZ, R13, P0 ;  /* 0x000000ffff0d7224 */ /* 0x000fe400000e060d */
[----:B------:R-:W-:Y:S01]  /*19c0*/  IMAD.X R15, RZ, RZ, R15, P1 ;  /* 0x000000ffff0f7224 */ /* 0x000fe200008e060f */
[----:B------:R-:W-:Y:S07]  /*19d0*/  BRA.U UP0, `(.L_x_8) ;  /* 0xfffffffd00407547 */ /* 0x000fee000b83ffff */
[----:B0123--:R-:W2:Y:S01]  /*19e0*/  LDL.U8 R10, [R1] ;  /* 0x00000000010a7983 */ /* 0x00fea20000100000 */
[----:B------:R-:W-:Y:S01]  /*19f0*/  BSSY.RECONVERGENT B0, `(.L_x_9) ;  /* 0x00004b0000007945 */ /* 0x000fe20003800200 */
[----:B--2---:R-:W-:Y:S01]  /*1a00*/  ISETP.NE.AND P0, PT, R10, RZ, PT ;  /* 0x000000ff0a00720c */ /* 0x004fe20003f05270 */
[----:B------:R-:W-:-:S12]  /*1a10*/  IMAD.MOV.U32 R10, RZ, RZ, RZ ;  /* 0x000000ffff0a7224 */ /* 0x000fd800078e00ff */
[----:B------:R-:W-:Y:S05]  /*1a20*/  @!P0 BRA `(.L_x_10) ;  /* 0x0000004800b08947 */ /* 0x000fea0003800000 */
[----:B------:R-:W2:Y:S02]  /*1a30*/  LDL.U8 R10, [R1+0x1] ;  /* 0x00000100010a7983 */ /* 0x000ea40000100000 */
[----:B--2---:R-:W-:Y:S01]  /*1a40*/  ISETP.NE.AND P0, PT, R10, RZ, PT ;  /* 0x000000ff0a00720c */ /* 0x004fe20003f05270 */
[----:B------:R-:W-:-:S12]  /*1a50*/  IMAD.MOV.U32 R10, RZ, RZ, 0x1 ;  /* 0x00000001ff0a7424 */ /* 0x000fd800078e00ff */
        /* <DEDUP_REMOVED lines=75> */
[----:B------:R-:W-:-:S12]  /*1f10*/  HFMA2 R10, -RZ, RZ, 0, 1.1920928955078125e-06 ;  /* 0x00000014ff0a7431 */ /* 0x000fd800000001ff */
        /* <DEDUP_REMOVED lines=142> */
[----:B--2---:R-:W-:Y:S02]  /*2800*/  ISETP.NE.AND P0, PT, R10, RZ, PT ;  /* 0x000000ff0a00720c */ /* 0x004fe40003f05270 */
[----:B------:R-:W-:-:S11]  /*2810*/  MOV R10, 0x38 ;  /* 0x00000038000a7802 */ /* 0x000fd60000000f00 */
        /* <DEDUP_REMOVED lines=143> */
[----:B------:R-:W-:-:S12]  /*3110*/  HFMA2 R10, -RZ, RZ, 0, 5.4836273193359375e-06 ;  /* 0x0000005cff0a7431 */ /* 0x000fd800000001ff */
        /* <DEDUP_REMOVED lines=287> */
[----:B------:R-:W-:-:S12]  /*4310*/  HFMA2 R10, -RZ, RZ, 0, 9.7751617431640625e-06 ;  /* 0x000000a4ff0a7431 */ /* 0x000fd800000001ff */
        /* <DEDUP_REMOVED lines=287> */
[----:B------:R-:W-:-:S12]  /*5510*/  HFMA2 R10, -RZ, RZ, 0, 1.40666961669921875e-05 ;  /* 0x000000ecff0a7431 */ /* 0x000fd800000001ff */
        /* <DEDUP_REMOVED lines=251> */
[----:B------:R-:W-:-:S05]  /*64d0*/  IMAD.MOV.U32 R10, RZ, RZ, 0x12b ;  /* 0x0000012bff0a7424 */ /* 0x000fca00078e00ff */
[----:B------:R-:W-:-:S07]  /*64e0*/  SEL R10, R10, 0x12c, !P0 ;  /* 0x0000012c0a0a7807 */ /* 0x000fce0004000000 */
.L_x_10:
[----:B------:R-:W-:Y:S05]  /*64f0*/  BSYNC.RECONVERGENT B0 ;  /* 0x0000000000007941 */ /* 0x000fea0003800200 */
.L_x_9:
[----:B------:R-:W-:-:S04]  /*6500*/  IMAD.WIDE.U32 R12, R9, 0x4, R2 ;  /* 0x00000004090c7825 */ /* 0x000fc800078e0002 */
[----:B------:R-:W-:Y:S01]  /*6510*/  IMAD.MOV.U32 R14, RZ, RZ, RZ ;  /* 0x000000ffff0e7224 */ /* 0x000fe200078e00ff */
[----:B------:R0:W-:Y:S06]  /*6520*/  STG.E desc[UR6][R12.64], R10 ;  /* 0x0000000a0c007986 */ /* 0x0001ec000c101906 */
.L_x_19:
[----:B------:R-:W-:-:S04]  /*6530*/  IMAD R11, R9, 0x12c, R14 ;  /* 0x0000012c090b7824 */ /* 0x000fc800078e020e */
[----:B0123--:R-:W-:-:S05]  /*6540*/  IMAD.WIDE.U32 R10, R11, 0x4, R4 ;  /* 0x000000040b0a7825 */ /* 0x00ffca00078e0004 */
[----:B------:R-:W2:Y:S04]  /*6550*/  LDG.E R12, desc[UR6][R10.64] ;  /* 0x000000060a0c7981 */ /* 0x000ea8000c1e1900 */
[----:B------:R-:W3:Y:S04]  /*6560*/  LDG.E R15, desc[UR6][R10.64+0x4] ;  /* 0x000004060a0f7981 */ /* 0x000ee8000c1e1900 */
[----:B------:R-:W4:Y:S04]  /*6570*/  LDG.E R16, desc[UR6][R10.64+0x8] ;  /* 0x000008060a107981 */ /* 0x000f28000c1e1900 */
[----:B------:R-:W5:Y:S01]  /*6580*/  LDG.E R17, desc[UR6][R10.64+0xc] ;  /* 0x00000c060a117981 */ /* 0x000f62000c1e1900 */
[----:B------:R-:W-:Y:S01]  /*6590*/  BSSY.RECONVERGENT B0, `(.L_x_11) ;  /* 0x000000d000007945 */ /* 0x000fe20003800200 */
[----:B--2---:R-:W-:Y:S01]  /*65a0*/  ISETP.NE.AND P4, PT, R12, RZ, PT ;  /* 0x000000ff0c00720c */ /* 0x004fe20003f85270 */
[----:B------:R-:W-:Y:S01]  /*65b0*/  IMAD.WIDE.U32 R12, R14, 0x4, R2 ;  /* 0x000000040e0c7825 */ /* 0x000fe200078e0002 */
[----:B---3--:R-:W-:-:S03]  /*65c0*/  ISETP.NE.AND P0, PT, R15, RZ, PT ;  /* 0x000000ff0f00720c */ /* 0x008fc60003f05270 */
[----:B------:R-:W-:Y:S01]  /*65d0*/  VIADD R14, R14, 0x4 ;  /* 0x000000040e0e7836 */ /* 0x000fe20000000000 */
[----:B----4-:R-:W-:-:S04]  /*65e0*/  ISETP.NE.AND P1, PT, R16, RZ, PT ;  /* 0x000000ff1000720c */ /* 0x010fc80003f25270 */
[----:B------:R-:W-:Y:S02]  /*65f0*/  ISETP.NE.AND P3, PT, R14, 0x12c, PT ;  /* 0x0000012c0e00780c */ /* 0x000fe40003f65270 */
[----:B-----5:R-:W-:Y:S01]  /*6600*/  ISETP.NE.AND P2, PT, R17, RZ, PT ;  /* 0x000000ff1100720c */ /* 0x020fe20003f45270 */
[----:B------:R-:W-:-:S12]  /*6610*/  @!P4 BRA `(.L_x_12) ;  /* 0x000000000010c947 */ /* 0x000fd80003800000 */
[----:B------:R-:W2:Y:S02]  /*6620*/  LDG.E R10, desc[UR6][R12.64] ;  /* 0x000000060c0a7981 */ /* 0x000ea4000c1e1900 */
[----:B--2---:R-:W-:-:S13]  /*6630*/  ISETP.NE.AND P4, PT, R10, -0x1, PT ;  /* 0xffffffff0a00780c */ /* 0x004fda0003f85270 */
[----:B------:R-:W-:-:S05]  /*6640*/  @P4 IMAD.IADD R10, R1, 0x1, R10 ;  /* 0x00000001010a4824 */ /* 0x000fca00078e020a */
[----:B------:R0:W-:Y:S02]  /*6650*/  @P4 STL.U8 [R10], RZ ;  /* 0x000000ff0a004387 */ /* 0x0001e40000100000 */
.L_x_12:
[----:B------:R-:W-:Y:S05]  /*6660*/  BSYNC.RECONVERGENT B0 ;  /* 0x0000000000007941 */ /* 0x000fea0003800200 */
.L_x_11:
[----:B------:R-:W-:Y:S04]  /*6670*/  BSSY.RECONVERGENT B0, `(.L_x_13) ;  /* 0x0000006000007945 */ /* 0x000fe80003800200 */
[----:B------:R-:W-:Y:S05]  /*6680*/  @!P0 BRA `(.L_x_14) ;  /* 0x0000000000108947 */ /* 0x000fea0003800000 */
[----:B0-----:R-:W2:Y:S02]  /*6690*/  LDG.E R10, desc[UR6][R12.64+0x4] ;  /* 0x000004060c0a7981 */ /* 0x001ea4000c1e1900 */
[----:B--2---:R-:W-:-:S13]  /*66a0*/  ISETP.NE.AND P0, PT, R10, -0x1, PT ;  /* 0xffffffff0a00780c */ /* 0x004fda0003f05270 */
[----:B------:R-:W-:-:S05]  /*66b0*/  @P0 IMAD.IADD R10, R1, 0x1, R10 ;  /* 0x00000001010a0824 */ /* 0x000fca00078e020a */
[----:B------:R1:W-:Y:S02]  /*66c0*/  @P0 STL.U8 [R10], RZ ;  /* 0x000000ff0a000387 */ /* 0x0003e40000100000 */
.L_x_14:
[----:B------:R-:W-:Y:S05]  /*66d0*/  BSYNC.RECONVERGENT B0 ;  /* 0x0000000000007941 */ /* 0x000fea0003800200 */
.L_x_13:
[----:B------:R-:W-:Y:S04]  /*66e0*/  BSSY.RECONVERGENT B0, `(.L_x_15) ;  /* 0x0000006000007945 */ /* 0x000fe80003800200 */
[----:B------:R-:W-:Y:S05]  /*66f0*/  @!P1 BRA `(.L_x_16) ;  /* 0x0000000000109947 */ /* 0x000fea0003800000 */
[----:B01----:R-:W2:Y:S02]  /*6700*/  LDG.E R10, desc[UR6][R12.64+0x8] ;  /* 0x000008060c0a7981 */ /* 0x003ea4000c1e1900 */
[----:B--2---:R-:W-:-:S13]  /*6710*/  ISETP.NE.AND P0, PT, R10, -0x1, PT ;  /* 0xffffffff0a00780c */ /* 0x004fda0003f05270 */
[----:B------:R-:W-:-:S05]  /*6720*/  @P0 IMAD.IADD R10, R1, 0x1, R10 ;  /* 0x00000001010a0824 */ /* 0x000fca00078e020a */
[----:B------:R2:W-:Y:S02]  /*6730*/  @P0 STL.U8 [R10], RZ ;  /* 0x000000ff0a000387 */ /* 0x0005e40000100000 */
.L_x_16:
[----:B------:R-:W-:Y:S05]  /*6740*/  BSYNC.RECONVERGENT B0 ;  /* 0x0000000000007941 */ /* 0x000fea0003800200 */
.L_x_15:
[----:B------:R-:W-:Y:S04]  /*6750*/  BSSY.RECONVERGENT B0, `(.L_x_17) ;  /* 0x0000006000007945 */ /* 0x000fe80003800200 */
[----:B------:R-:W-:Y:S05]  /*6760*/  @!P2 BRA `(.L_x_18) ;  /* 0x000000000010a947 */ /* 0x000fea0003800000 */
[----:B012---:R-:W2:Y:S02]  /*6770*/  LDG.E R10, desc[UR6][R12.64+0xc] ;  /* 0x00000c060c0a7981 */ /* 0x007ea4000c1e1900 */
[----:B--2---:R-:W-:-:S13]  /*6780*/  ISETP.NE.AND P0, PT, R10, -0x1, PT ;  /* 0xffffffff0a00780c */ /* 0x004fda0003f05270 */
[----:B------:R-:W-:-:S05]  /*6790*/  @P0 IMAD.IADD R10, R1, 0x1, R10 ;  /* 0x00000001010a0824 */ /* 0x000fca00078e020a */
[----:B------:R3:W-:Y:S02]  /*67a0*/  @P0 STL.U8 [R10], RZ ;  /* 0x000000ff0a000387 */ /* 0x0007e40000100000 */
.L_x_18:
[----:B------:R-:W-:Y:S05]  /*67b0*/  BSYNC.RECONVERGENT B0 ;  /* 0x0000000000007941 */ /* 0x000fea0003800200 */
.L_x_17:
[----:B------:R-:W-:Y:S05]  /*67c0*/  @P3 BRA `(.L_x_19) ;  /* 0xfffffffc00583947 */ /* 0x000fea000383ffff */
[----:B------:R-:W-:-:S05]  /*67d0*/  VIADD R9, R9, 0x1 ;  /* 0x0000000109097836 */ /* 0x000fca0000000000 */
[----:B------:R-:W-:-:S13]  /*67e0*/  ISETP.NE.AND P0, PT, R9, 0x12c, PT ;  /* 0x0000012c0900780c */ /* 0x000fda0003f05270 */
[----:B------:R-:W-:Y:S05]  /*67f0*/  @P0 BRA `(.L_x_20) ;  /* 0xffffffac00a00947 */ /* 0x000fea000383ffff */
[----:B------:R-:W-:Y:S05]  /*6800*/  EXIT ;  /* 0x000000000000794d */ /* 0x000fea0003800000 */
.L_x_21:
[----:B------:R-:W-:-:S00]  /*6810*/  BRA `(.L_x_21) ;  /* 0xfffffffc00fc7947 */ /* 0x000fc0000383ffff */
[----:B------:R-:W-:-:S00]  /*6820*/  NOP ;  /* 0x0000000000007918 */ /* 0x000fc00000000000 */
        /* <DEDUP_REMOVED lines=13> */
.L_x_22:


//--------------------- .nv.shared.reserved.0     --------------------------
	.section	.nv.shared.reserved.0,"aw",@nobits
	.weak		__nv_reservedSMEM_offset_0_alias
	.size		__nv_reservedSMEM_offset_0_alias, 0, 64
	.other		__nv_reservedSMEM_offset_0_alias,@"STO_CUDA_RESERVED_SHARED STV_DEFAULT"
__nv_reservedSMEM_offset_0_alias:
	.zero		0
	.zero		64


//--------------------- .nv.constant0._Z24cudaGreedyColoringKernelPiS_ --------------------------
	.section	.nv.constant0._Z24cudaGreedyColoringKernelPiS_,"a",@progbits
	.sectionflags	@""
	.align	4
.nv.constant0._Z24cudaGreedyColoringKernelPiS_:
	.zero		912


//--------------------- SYMBOLS --------------------------

	.type		.nv.reservedSmem.offset0,@object
	.size		.nv.reservedSmem.offset0,0x4
